//
// Generated by NVIDIA NVVM Compiler
//
// Compiler Build ID: CL-36424714
// Cuda compilation tools, release 13.0, V13.0.88
// Based on NVVM 20.0.0
//

.version 9.0
.target sm_100
.address_size 64

	// .globl	_Z12wuManber_GPUPjiS_iiS_S_S_i
// _ZZ12wuManber_GPUPjiS_iiS_S_S_iE18shared_convPattern has been demoted
// _ZZ12wuManber_GPUPjiS_iiS_S_S_iE2AF has been demoted
// _ZZ12wuManber_GPUPjiS_iiS_S_S_iE2AS has been demoted
// _ZZ12wuManber_GPUPjiS_iiS_S_S_iE2AW has been demoted

.visible .entry _Z12wuManber_GPUPjiS_iiS_S_S_i(
	.param .u64 .ptr .align 1 _Z12wuManber_GPUPjiS_iiS_S_S_i_param_0,
	.param .u32 _Z12wuManber_GPUPjiS_iiS_S_S_i_param_1,
	.param .u64 .ptr .align 1 _Z12wuManber_GPUPjiS_iiS_S_S_i_param_2,
	.param .u32 _Z12wuManber_GPUPjiS_iiS_S_S_i_param_3,
	.param .u32 _Z12wuManber_GPUPjiS_iiS_S_S_i_param_4,
	.param .u64 .ptr .align 1 _Z12wuManber_GPUPjiS_iiS_S_S_i_param_5,
	.param .u64 .ptr .align 1 _Z12wuManber_GPUPjiS_iiS_S_S_i_param_6,
	.param .u64 .ptr .align 1 _Z12wuManber_GPUPjiS_iiS_S_S_i_param_7,
	.param .u32 _Z12wuManber_GPUPjiS_iiS_S_S_i_param_8
)
{
	.reg .pred 	%p<68>;
	.reg .b32 	%r<723>;
	.reg .b64 	%rd<19>;
	// demoted variable
	.shared .align 4 .b8 _ZZ12wuManber_GPUPjiS_iiS_S_S_iE18shared_convPattern[128];
	// demoted variable
	.shared .align 4 .b8 _ZZ12wuManber_GPUPjiS_iiS_S_S_iE2AF[8192];
	// demoted variable
	.shared .align 4 .b8 _ZZ12wuManber_GPUPjiS_iiS_S_S_iE2AS[8192];
	// demoted variable
	.shared .align 4 .b8 _ZZ12wuManber_GPUPjiS_iiS_S_S_iE2AW[8192];
	ld.param.u64 	%rd4, [_Z12wuManber_GPUPjiS_iiS_S_S_i_param_0];
	ld.param.u32 	%r74, [_Z12wuManber_GPUPjiS_iiS_S_S_i_param_1];
	ld.param.u64 	%rd5, [_Z12wuManber_GPUPjiS_iiS_S_S_i_param_2];
	ld.param.u32 	%r75, [_Z12wuManber_GPUPjiS_iiS_S_S_i_param_3];
	ld.param.u32 	%r76, [_Z12wuManber_GPUPjiS_iiS_S_S_i_param_4];
	ld.param.u64 	%rd6, [_Z12wuManber_GPUPjiS_iiS_S_S_i_param_5];
	ld.param.u64 	%rd7, [_Z12wuManber_GPUPjiS_iiS_S_S_i_param_6];
	ld.param.u64 	%rd8, [_Z12wuManber_GPUPjiS_iiS_S_S_i_param_7];
	ld.param.u32 	%r77, [_Z12wuManber_GPUPjiS_iiS_S_S_i_param_8];
	mov.u32 	%r1, %ctaid.x;
	mov.u32 	%r78, %ntid.x;
	mov.u32 	%r2, %tid.x;
	mad.lo.s32 	%r3, %r1, %r78, %r2;
	setp.ge.u32 	%p1, %r2, %r75;
	@%p1 bra 	$L__BB0_2;
	cvta.to.global.u64 	%rd9, %rd5;
	mul.wide.u32 	%rd10, %r2, 4;
	add.s64 	%rd11, %rd9, %rd10;
	ld.global.u32 	%r79, [%rd11];
	shl.b32 	%r80, %r2, 2;
	mov.u32 	%r81, _ZZ12wuManber_GPUPjiS_iiS_S_S_iE18shared_convPattern;
	add.s32 	%r82, %r81, %r80;
	st.shared.u32 	[%r82], %r79;
$L__BB0_2:
	shl.b32 	%r84, %r2, 2;
	mov.u32 	%r85, _ZZ12wuManber_GPUPjiS_iiS_S_S_iE2AF;
	add.s32 	%r4, %r85, %r84;
	mov.b32 	%r86, 1;
	st.shared.u32 	[%r4], %r86;
	mov.u32 	%r87, _ZZ12wuManber_GPUPjiS_iiS_S_S_iE2AS;
	add.s32 	%r5, %r87, %r84;
	setp.lt.s32 	%p2, %r75, 1;
	mov.b32 	%r704, 0;
	@%p2 bra 	$L__BB0_29;
	cvta.to.global.u64 	%rd12, %rd4;
	mul.wide.u32 	%rd13, %r3, 4;
	add.s64 	%rd14, %rd12, %rd13;
	ld.global.u32 	%r6, [%rd14];
	and.b32  	%r7, %r75, 7;
	setp.lt.u32 	%p3, %r75, 8;
	mov.b32 	%r704, 0;
	mov.u32 	%r712, %r704;
	@%p3 bra 	$L__BB0_16;
	and.b32  	%r712, %r75, 2147483640;
	mov.u32 	%r91, _ZZ12wuManber_GPUPjiS_iiS_S_S_iE18shared_convPattern;
	add.s32 	%r699, %r91, 16;
	neg.s32 	%r700, %r712;
	mov.b32 	%r704, 0;
	mov.u32 	%r702, %r704;
$L__BB0_5:
	.pragma "nounroll";
	ld.shared.u32 	%r92, [%r699+-16];
	setp.eq.s32 	%p4, %r6, %r92;
	mov.b32 	%r93, 1;
	shl.b32 	%r94, %r93, %r702;
	selp.b32 	%r95, %r94, 0, %p4;
	or.b32  	%r96, %r704, %r95;
	ld.shared.u32 	%r97, [%r699+-12];
	setp.eq.s32 	%p5, %r6, %r97;
	mov.b32 	%r98, 2;
	shl.b32 	%r99, %r98, %r702;
	selp.b32 	%r100, %r99, 0, %p5;
	or.b32  	%r101, %r96, %r100;
	ld.shared.u32 	%r102, [%r699+-8];
	setp.eq.s32 	%p6, %r6, %r102;
	mov.b32 	%r103, 4;
	shl.b32 	%r104, %r103, %r702;
	selp.b32 	%r105, %r104, 0, %p6;
	or.b32  	%r704, %r101, %r105;
	ld.shared.u32 	%r106, [%r699+-4];
	setp.ne.s32 	%p7, %r6, %r106;
	@%p7 bra 	$L__BB0_7;
	mov.b32 	%r107, 8;
	shl.b32 	%r108, %r107, %r702;
	or.b32  	%r704, %r704, %r108;
	st.shared.u32 	[%r5], %r704;
$L__BB0_7:
	ld.shared.u32 	%r109, [%r699];
	setp.ne.s32 	%p8, %r6, %r109;
	@%p8 bra 	$L__BB0_9;
	mov.b32 	%r110, 16;
	shl.b32 	%r111, %r110, %r702;
	or.b32  	%r704, %r704, %r111;
	st.shared.u32 	[%r5], %r704;
$L__BB0_9:
	ld.shared.u32 	%r112, [%r699+4];
	setp.ne.s32 	%p9, %r6, %r112;
	@%p9 bra 	$L__BB0_11;
	mov.b32 	%r113, 32;
	shl.b32 	%r114, %r113, %r702;
	or.b32  	%r704, %r704, %r114;
	st.shared.u32 	[%r5], %r704;
$L__BB0_11:
	ld.shared.u32 	%r115, [%r699+8];
	setp.ne.s32 	%p10, %r6, %r115;
	@%p10 bra 	$L__BB0_13;
	mov.b32 	%r116, 64;
	shl.b32 	%r117, %r116, %r702;
	or.b32  	%r704, %r704, %r117;
	st.shared.u32 	[%r5], %r704;
$L__BB0_13:
	ld.shared.u32 	%r118, [%r699+12];
	setp.ne.s32 	%p11, %r6, %r118;
	@%p11 bra 	$L__BB0_15;
	mov.b32 	%r119, 128;
	shl.b32 	%r120, %r119, %r702;
	or.b32  	%r704, %r704, %r120;
	st.shared.u32 	[%r5], %r704;
$L__BB0_15:
	add.s32 	%r702, %r702, 8;
	add.s32 	%r700, %r700, 8;
	add.s32 	%r699, %r699, 32;
	setp.ne.s32 	%p12, %r700, 0;
	@%p12 bra 	$L__BB0_5;
$L__BB0_16:
	setp.eq.s32 	%p13, %r7, 0;
	@%p13 bra 	$L__BB0_29;
	and.b32  	%r30, %r75, 3;
	setp.lt.u32 	%p14, %r7, 4;
	@%p14 bra 	$L__BB0_21;
	shl.b32 	%r121, %r712, 2;
	mov.u32 	%r122, _ZZ12wuManber_GPUPjiS_iiS_S_S_iE18shared_convPattern;
	add.s32 	%r31, %r122, %r121;
	ld.shared.u32 	%r123, [%r31];
	setp.ne.s32 	%p15, %r6, %r123;
	@%p15 bra 	$L__BB0_20;
	mov.b32 	%r124, 1;
	shl.b32 	%r125, %r124, %r712;
	or.b32  	%r704, %r704, %r125;
	st.shared.u32 	[%r5], %r704;
$L__BB0_20:
	ld.shared.u32 	%r126, [%r31+4];
	setp.eq.s32 	%p16, %r6, %r126;
	mov.b32 	%r127, 2;
	shl.b32 	%r128, %r127, %r712;
	selp.b32 	%r129, %r128, 0, %p16;
	or.b32  	%r130, %r704, %r129;
	ld.shared.u32 	%r131, [%r31+8];
	setp.eq.s32 	%p17, %r6, %r131;
	mov.b32 	%r132, 4;
	shl.b32 	%r133, %r132, %r712;
	selp.b32 	%r134, %r133, 0, %p17;
	or.b32  	%r135, %r130, %r134;
	ld.shared.u32 	%r136, [%r31+12];
	setp.eq.s32 	%p18, %r6, %r136;
	mov.b32 	%r137, 8;
	shl.b32 	%r138, %r137, %r712;
	selp.b32 	%r139, %r138, 0, %p18;
	or.b32  	%r704, %r135, %r139;
	add.s32 	%r712, %r712, 4;
$L__BB0_21:
	setp.eq.s32 	%p19, %r30, 0;
	@%p19 bra 	$L__BB0_29;
	setp.eq.s32 	%p20, %r30, 1;
	@%p20 bra 	$L__BB0_26;
	shl.b32 	%r140, %r712, 2;
	mov.u32 	%r141, _ZZ12wuManber_GPUPjiS_iiS_S_S_iE18shared_convPattern;
	add.s32 	%r38, %r141, %r140;
	ld.shared.u32 	%r142, [%r38];
	setp.ne.s32 	%p21, %r6, %r142;
	@%p21 bra 	$L__BB0_25;
	mov.b32 	%r143, 1;
	shl.b32 	%r144, %r143, %r712;
	or.b32  	%r704, %r704, %r144;
	st.shared.u32 	[%r5], %r704;
$L__BB0_25:
	ld.shared.u32 	%r145, [%r38+4];
	setp.eq.s32 	%p22, %r6, %r145;
	mov.b32 	%r146, 2;
	shl.b32 	%r147, %r146, %r712;
	selp.b32 	%r148, %r147, 0, %p22;
	or.b32  	%r704, %r704, %r148;
	add.s32 	%r712, %r712, 2;
$L__BB0_26:
	and.b32  	%r149, %r75, 1;
	setp.eq.b32 	%p23, %r149, 1;
	not.pred 	%p24, %p23;
	@%p24 bra 	$L__BB0_29;
	shl.b32 	%r150, %r712, 2;
	mov.u32 	%r151, _ZZ12wuManber_GPUPjiS_iiS_S_S_iE18shared_convPattern;
	add.s32 	%r152, %r151, %r150;
	ld.shared.u32 	%r153, [%r152];
	setp.ne.s32 	%p25, %r6, %r153;
	@%p25 bra 	$L__BB0_29;
	mov.b32 	%r154, 1;
	shl.b32 	%r155, %r154, %r712;
	or.b32  	%r704, %r704, %r155;
$L__BB0_29:
	not.b32 	%r156, %r704;
	st.shared.u32 	[%r5], %r156;
	or.b32  	%r157, %r2, %r1;
	setp.ne.s32 	%p26, %r157, 0;
	@%p26 bra 	$L__BB0_31;
	mov.b32 	%r158, 0;
	st.shared.u32 	[%r4], %r158;
	mov.b32 	%r159, -1;
	st.shared.u32 	[%r5], %r159;
$L__BB0_31:
	bar.sync 	0;
	add.s32 	%r47, %r2, 1;
	setp.gt.u32 	%p27, %r2, 511;
	@%p27 bra 	$L__BB0_33;
	shl.b32 	%r160, %r47, 3;
	add.s32 	%r162, %r85, %r160;
	ld.shared.u32 	%r163, [%r162+-4];
	ld.shared.u32 	%r164, [%r162+-8];
	add.s32 	%r165, %r164, %r163;
	add.s32 	%r167, %r87, %r160;
	ld.shared.u32 	%r168, [%r167+-4];
	ld.shared.u32 	%r169, [%r167+-8];
	shl.b32 	%r170, %r168, %r164;
	or.b32  	%r171, %r170, %r169;
	st.shared.u32 	[%r162+-4], %r165;
	st.shared.u32 	[%r167+-4], %r171;
$L__BB0_33:
	bar.sync 	0;
	setp.gt.u32 	%p28, %r2, 255;
	@%p28 bra 	$L__BB0_35;
	shl.b32 	%r172, %r47, 4;
	add.s32 	%r174, %r85, %r172;
	ld.shared.u32 	%r175, [%r174+-4];
	ld.shared.u32 	%r176, [%r174+-12];
	add.s32 	%r177, %r176, %r175;
	add.s32 	%r179, %r87, %r172;
	ld.shared.u32 	%r180, [%r179+-4];
	ld.shared.u32 	%r181, [%r179+-12];
	shl.b32 	%r182, %r180, %r176;
	or.b32  	%r183, %r182, %r181;
	st.shared.u32 	[%r174+-4], %r177;
	st.shared.u32 	[%r179+-4], %r183;
$L__BB0_35:
	bar.sync 	0;
	setp.gt.u32 	%p29, %r2, 127;
	@%p29 bra 	$L__BB0_37;
	shl.b32 	%r184, %r47, 5;
	add.s32 	%r186, %r85, %r184;
	ld.shared.u32 	%r187, [%r186+-4];
	ld.shared.u32 	%r188, [%r186+-20];
	add.s32 	%r189, %r188, %r187;
	add.s32 	%r191, %r87, %r184;
	ld.shared.u32 	%r192, [%r191+-4];
	ld.shared.u32 	%r193, [%r191+-20];
	shl.b32 	%r194, %r192, %r188;
	or.b32  	%r195, %r194, %r193;
	st.shared.u32 	[%r186+-4], %r189;
	st.shared.u32 	[%r191+-4], %r195;
$L__BB0_37:
	bar.sync 	0;
	setp.gt.u32 	%p30, %r2, 63;
	@%p30 bra 	$L__BB0_39;
	shl.b32 	%r196, %r47, 6;
	add.s32 	%r198, %r85, %r196;
	ld.shared.u32 	%r199, [%r198+-4];
	ld.shared.u32 	%r200, [%r198+-36];
	add.s32 	%r201, %r200, %r199;
	add.s32 	%r203, %r87, %r196;
	ld.shared.u32 	%r204, [%r203+-4];
	ld.shared.u32 	%r205, [%r203+-36];
	shl.b32 	%r206, %r204, %r200;
	or.b32  	%r207, %r206, %r205;
	st.shared.u32 	[%r198+-4], %r201;
	st.shared.u32 	[%r203+-4], %r207;
$L__BB0_39:
	bar.sync 	0;
	setp.gt.u32 	%p31, %r2, 31;
	@%p31 bra 	$L__BB0_41;
	shl.b32 	%r208, %r47, 7;
	add.s32 	%r210, %r85, %r208;
	ld.shared.u32 	%r211, [%r210+-4];
	ld.shared.u32 	%r212, [%r210+-68];
	add.s32 	%r213, %r212, %r211;
	add.s32 	%r215, %r87, %r208;
	ld.shared.u32 	%r216, [%r215+-4];
	ld.shared.u32 	%r217, [%r215+-68];
	shl.b32 	%r218, %r216, %r212;
	or.b32  	%r219, %r218, %r217;
	st.shared.u32 	[%r210+-4], %r213;
	st.shared.u32 	[%r215+-4], %r219;
$L__BB0_41:
	bar.sync 	0;
	setp.gt.u32 	%p32, %r2, 15;
	@%p32 bra 	$L__BB0_43;
	shl.b32 	%r220, %r47, 8;
	add.s32 	%r222, %r85, %r220;
	ld.shared.u32 	%r223, [%r222+-4];
	ld.shared.u32 	%r224, [%r222+-132];
	add.s32 	%r225, %r224, %r223;
	add.s32 	%r227, %r87, %r220;
	ld.shared.u32 	%r228, [%r227+-4];
	ld.shared.u32 	%r229, [%r227+-132];
	shl.b32 	%r230, %r228, %r224;
	or.b32  	%r231, %r230, %r229;
	st.shared.u32 	[%r222+-4], %r225;
	st.shared.u32 	[%r227+-4], %r231;
$L__BB0_43:
	bar.sync 	0;
	setp.gt.u32 	%p33, %r2, 7;
	@%p33 bra 	$L__BB0_45;
	shl.b32 	%r232, %r47, 9;
	add.s32 	%r234, %r85, %r232;
	ld.shared.u32 	%r235, [%r234+-4];
	ld.shared.u32 	%r236, [%r234+-260];
	add.s32 	%r237, %r236, %r235;
	add.s32 	%r239, %r87, %r232;
	ld.shared.u32 	%r240, [%r239+-4];
	ld.shared.u32 	%r241, [%r239+-260];
	shl.b32 	%r242, %r240, %r236;
	or.b32  	%r243, %r242, %r241;
	st.shared.u32 	[%r234+-4], %r237;
	st.shared.u32 	[%r239+-4], %r243;
$L__BB0_45:
	bar.sync 	0;
	setp.gt.u32 	%p34, %r2, 3;
	@%p34 bra 	$L__BB0_47;
	shl.b32 	%r244, %r47, 10;
	add.s32 	%r246, %r85, %r244;
	ld.shared.u32 	%r247, [%r246+-4];
	ld.shared.u32 	%r248, [%r246+-516];
	add.s32 	%r249, %r248, %r247;
	add.s32 	%r251, %r87, %r244;
	ld.shared.u32 	%r252, [%r251+-4];
	ld.shared.u32 	%r253, [%r251+-516];
	shl.b32 	%r254, %r252, %r248;
	or.b32  	%r255, %r254, %r253;
	st.shared.u32 	[%r246+-4], %r249;
	st.shared.u32 	[%r251+-4], %r255;
$L__BB0_47:
	bar.sync 	0;
	setp.gt.u32 	%p35, %r2, 1;
	@%p35 bra 	$L__BB0_49;
	shl.b32 	%r256, %r47, 11;
	add.s32 	%r258, %r85, %r256;
	ld.shared.u32 	%r259, [%r258+-4];
	ld.shared.u32 	%r260, [%r258+-1028];
	add.s32 	%r261, %r260, %r259;
	add.s32 	%r263, %r87, %r256;
	ld.shared.u32 	%r264, [%r263+-4];
	ld.shared.u32 	%r265, [%r263+-1028];
	shl.b32 	%r266, %r264, %r260;
	or.b32  	%r267, %r266, %r265;
	st.shared.u32 	[%r258+-4], %r261;
	st.shared.u32 	[%r263+-4], %r267;
$L__BB0_49:
	bar.sync 	0;
	setp.ne.s32 	%p36, %r2, 0;
	@%p36 bra 	$L__BB0_51;
	ld.shared.u32 	%r268, [_ZZ12wuManber_GPUPjiS_iiS_S_S_iE2AF+4092];
	ld.shared.u32 	%r269, [_ZZ12wuManber_GPUPjiS_iiS_S_S_iE2AF+2044];
	add.s32 	%r270, %r269, %r268;
	ld.shared.u32 	%r271, [_ZZ12wuManber_GPUPjiS_iiS_S_S_iE2AS+4092];
	ld.shared.u32 	%r272, [_ZZ12wuManber_GPUPjiS_iiS_S_S_iE2AS+2044];
	shl.b32 	%r273, %r271, %r269;
	or.b32  	%r274, %r273, %r272;
	st.shared.u32 	[_ZZ12wuManber_GPUPjiS_iiS_S_S_iE2AF+4092], %r270;
	st.shared.u32 	[_ZZ12wuManber_GPUPjiS_iiS_S_S_iE2AS+4092], %r274;
$L__BB0_51:
	setp.eq.s32 	%p37, %r2, 0;
	bar.sync 	0;
	shl.b32 	%r48, %r47, 1;
	@%p37 bra 	$L__BB0_52;
	bra.uni 	$L__BB0_53;
$L__BB0_52:
	ld.shared.u32 	%r275, [_ZZ12wuManber_GPUPjiS_iiS_S_S_iE2AF+3068];
	ld.shared.u32 	%r276, [_ZZ12wuManber_GPUPjiS_iiS_S_S_iE2AF+2044];
	add.s32 	%r277, %r276, %r275;
	ld.shared.u32 	%r278, [_ZZ12wuManber_GPUPjiS_iiS_S_S_iE2AS+3068];
	ld.shared.u32 	%r279, [_ZZ12wuManber_GPUPjiS_iiS_S_S_iE2AS+2044];
	shl.b32 	%r280, %r278, %r276;
	or.b32  	%r281, %r280, %r279;
	st.shared.u32 	[_ZZ12wuManber_GPUPjiS_iiS_S_S_iE2AF+2044], %r277;
	st.shared.u32 	[_ZZ12wuManber_GPUPjiS_iiS_S_S_iE2AS+2044], %r281;
$L__BB0_53:
	bar.sync 	0;
	setp.gt.u32 	%p38, %r2, 2;
	@%p38 bra 	$L__BB0_55;
	shl.b32 	%r282, %r48, 9;
	add.s32 	%r284, %r85, %r282;
	ld.shared.u32 	%r285, [%r284+508];
	ld.shared.u32 	%r286, [%r284+-4];
	add.s32 	%r287, %r286, %r285;
	add.s32 	%r289, %r87, %r282;
	ld.shared.u32 	%r290, [%r289+508];
	ld.shared.u32 	%r291, [%r289+-4];
	shl.b32 	%r292, %r290, %r286;
	or.b32  	%r293, %r292, %r291;
	st.shared.u32 	[%r284+-4], %r287;
	st.shared.u32 	[%r289+-4], %r293;
$L__BB0_55:
	bar.sync 	0;
	setp.gt.u32 	%p39, %r2, 6;
	@%p39 bra 	$L__BB0_57;
	shl.b32 	%r294, %r48, 8;
	add.s32 	%r296, %r85, %r294;
	ld.shared.u32 	%r297, [%r296+252];
	ld.shared.u32 	%r298, [%r296+-4];
	add.s32 	%r299, %r298, %r297;
	add.s32 	%r301, %r87, %r294;
	ld.shared.u32 	%r302, [%r301+252];
	ld.shared.u32 	%r303, [%r301+-4];
	shl.b32 	%r304, %r302, %r298;
	or.b32  	%r305, %r304, %r303;
	st.shared.u32 	[%r296+-4], %r299;
	st.shared.u32 	[%r301+-4], %r305;
$L__BB0_57:
	bar.sync 	0;
	setp.gt.u32 	%p40, %r2, 14;
	@%p40 bra 	$L__BB0_59;
	shl.b32 	%r306, %r48, 7;
	add.s32 	%r308, %r85, %r306;
	ld.shared.u32 	%r309, [%r308+124];
	ld.shared.u32 	%r310, [%r308+-4];
	add.s32 	%r311, %r310, %r309;
	add.s32 	%r313, %r87, %r306;
	ld.shared.u32 	%r314, [%r313+124];
	ld.shared.u32 	%r315, [%r313+-4];
	shl.b32 	%r316, %r314, %r310;
	or.b32  	%r317, %r316, %r315;
	st.shared.u32 	[%r308+-4], %r311;
	st.shared.u32 	[%r313+-4], %r317;
$L__BB0_59:
	bar.sync 	0;
	setp.gt.u32 	%p41, %r2, 30;
	@%p41 bra 	$L__BB0_61;
	shl.b32 	%r318, %r48, 6;
	add.s32 	%r320, %r85, %r318;
	ld.shared.u32 	%r321, [%r320+60];
	ld.shared.u32 	%r322, [%r320+-4];
	add.s32 	%r323, %r322, %r321;
	add.s32 	%r325, %r87, %r318;
	ld.shared.u32 	%r326, [%r325+60];
	ld.shared.u32 	%r327, [%r325+-4];
	shl.b32 	%r328, %r326, %r322;
	or.b32  	%r329, %r328, %r327;
	st.shared.u32 	[%r320+-4], %r323;
	st.shared.u32 	[%r325+-4], %r329;
$L__BB0_61:
	bar.sync 	0;
	setp.gt.u32 	%p42, %r2, 62;
	@%p42 bra 	$L__BB0_63;
	shl.b32 	%r330, %r48, 5;
	add.s32 	%r332, %r85, %r330;
	ld.shared.u32 	%r333, [%r332+28];
	ld.shared.u32 	%r334, [%r332+-4];
	add.s32 	%r335, %r334, %r333;
	add.s32 	%r337, %r87, %r330;
	ld.shared.u32 	%r338, [%r337+28];
	ld.shared.u32 	%r339, [%r337+-4];
	shl.b32 	%r340, %r338, %r334;
	or.b32  	%r341, %r340, %r339;
	st.shared.u32 	[%r332+-4], %r335;
	st.shared.u32 	[%r337+-4], %r341;
$L__BB0_63:
	bar.sync 	0;
	setp.gt.u32 	%p43, %r2, 126;
	@%p43 bra 	$L__BB0_65;
	shl.b32 	%r342, %r48, 4;
	add.s32 	%r344, %r85, %r342;
	ld.shared.u32 	%r345, [%r344+12];
	ld.shared.u32 	%r346, [%r344+-4];
	add.s32 	%r347, %r346, %r345;
	add.s32 	%r349, %r87, %r342;
	ld.shared.u32 	%r350, [%r349+12];
	ld.shared.u32 	%r351, [%r349+-4];
	shl.b32 	%r352, %r350, %r346;
	or.b32  	%r353, %r352, %r351;
	st.shared.u32 	[%r344+-4], %r347;
	st.shared.u32 	[%r349+-4], %r353;
$L__BB0_65:
	bar.sync 	0;
	setp.gt.u32 	%p44, %r2, 254;
	@%p44 bra 	$L__BB0_67;
	shl.b32 	%r354, %r48, 3;
	add.s32 	%r356, %r85, %r354;
	ld.shared.u32 	%r357, [%r356+4];
	ld.shared.u32 	%r358, [%r356+-4];
	add.s32 	%r359, %r358, %r357;
	add.s32 	%r361, %r87, %r354;
	ld.shared.u32 	%r362, [%r361+4];
	ld.shared.u32 	%r363, [%r361+-4];
	shl.b32 	%r364, %r362, %r358;
	or.b32  	%r365, %r364, %r363;
	st.shared.u32 	[%r356+-4], %r359;
	st.shared.u32 	[%r361+-4], %r365;
$L__BB0_67:
	bar.sync 	0;
	setp.gt.u32 	%p45, %r2, 510;
	@%p45 bra 	$L__BB0_69;
	add.s32 	%r367, %r4, %r84;
	ld.shared.u32 	%r368, [%r367+8];
	ld.shared.u32 	%r369, [%r367+4];
	add.s32 	%r370, %r369, %r368;
	add.s32 	%r371, %r5, %r84;
	ld.shared.u32 	%r372, [%r371+8];
	ld.shared.u32 	%r373, [%r371+4];
	shl.b32 	%r374, %r372, %r369;
	or.b32  	%r375, %r374, %r373;
	st.shared.u32 	[%r367+4], %r370;
	st.shared.u32 	[%r371+4], %r375;
$L__BB0_69:
	bar.sync 	0;
	setp.lt.s32 	%p46, %r76, 1;
	@%p46 bra 	$L__BB0_112;
	sub.s32 	%r379, %r75, %r76;
	mov.b32 	%r380, 1;
	shl.b32 	%r49, %r380, %r379;
	ld.shared.u32 	%r722, [%r4];
	or.b32  	%r51, %r84, 4096;
	neg.s32 	%r720, %r76;
	mad.lo.s32 	%r719, %r77, %r74, %r3;
	shl.b32 	%r54, %r2, 10;
	shl.b32 	%r55, %r2, 9;
	shl.b32 	%r56, %r2, 8;
	shl.b32 	%r57, %r2, 7;
	shl.b32 	%r58, %r2, 6;
	shl.b32 	%r59, %r2, 5;
	cvta.to.global.u64 	%rd1, %rd6;
	cvta.to.global.u64 	%rd2, %rd7;
	mov.u32 	%r382, _ZZ12wuManber_GPUPjiS_iiS_S_S_iE2AW;
	add.s32 	%r721, %r382, 8188;
	add.s32 	%r718, %r87, 8188;
	add.s32 	%r717, %r85, 8188;
	cvta.to.global.u64 	%rd3, %rd8;
$L__BB0_71:
	setp.eq.s32 	%p47, %r2, 0;
	add.s32 	%r66, %r717, %r51;
	mov.b32 	%r385, 0;
	st.shared.u32 	[%r721+-4092], %r385;
	st.shared.u32 	[%r718+-4092], %r49;
	st.shared.u32 	[%r717+-4092], %r385;
	add.s32 	%r67, %r718, %r51;
	@%p47 bra 	$L__BB0_73;
	ld.shared.u32 	%r386, [%r66+-12288];
	and.b32  	%r387, %r722, %r386;
	shl.b32 	%r388, %r387, 1;
	and.b32  	%r389, %r388, %r386;
	not.b32 	%r390, %r389;
	add.s32 	%r391, %r721, %r51;
	st.shared.u32 	[%r391+-8188], %r390;
	ld.shared.u32 	%r392, [%r67+-8188];
	and.b32  	%r393, %r392, %r389;
	st.shared.u32 	[%r67+-8188], %r393;
	mov.b32 	%r394, 1;
	st.shared.u32 	[%r66+-8188], %r394;
$L__BB0_73:
	setp.gt.u32 	%p48, %r2, 511;
	bar.sync 	0;
	@%p48 bra 	$L__BB0_75;
	shl.b32 	%r395, %r2, 3;
	add.s32 	%r396, %r717, %r395;
	ld.shared.u32 	%r397, [%r396+-4088];
	ld.shared.u32 	%r398, [%r396+-4092];
	add.s32 	%r399, %r398, %r397;
	add.s32 	%r400, %r721, %r395;
	ld.shared.u32 	%r401, [%r400+-4088];
	shl.b32 	%r402, %r401, %r398;
	ld.shared.u32 	%r403, [%r400+-4092];
	or.b32  	%r404, %r402, %r403;
	add.s32 	%r405, %r718, %r395;
	ld.shared.u32 	%r406, [%r405+-4088];
	shl.b32 	%r407, %r406, %r398;
	ld.shared.u32 	%r408, [%r405+-4092];
	not.b32 	%r409, %r403;
	and.b32  	%r410, %r407, %r409;
	or.b32  	%r411, %r410, %r408;
	st.shared.u32 	[%r396+-4088], %r399;
	st.shared.u32 	[%r405+-4088], %r411;
	st.shared.u32 	[%r400+-4088], %r404;
$L__BB0_75:
	setp.gt.u32 	%p49, %r2, 255;
	bar.sync 	0;
	@%p49 bra 	$L__BB0_77;
	shl.b32 	%r412, %r2, 4;
	add.s32 	%r413, %r717, %r412;
	ld.shared.u32 	%r414, [%r413+-4080];
	ld.shared.u32 	%r415, [%r413+-4088];
	add.s32 	%r416, %r415, %r414;
	add.s32 	%r417, %r721, %r412;
	ld.shared.u32 	%r418, [%r417+-4080];
	shl.b32 	%r419, %r418, %r415;
	ld.shared.u32 	%r420, [%r417+-4088];
	or.b32  	%r421, %r419, %r420;
	add.s32 	%r422, %r718, %r412;
	ld.shared.u32 	%r423, [%r422+-4080];
	shl.b32 	%r424, %r423, %r415;
	ld.shared.u32 	%r425, [%r422+-4088];
	not.b32 	%r426, %r420;
	and.b32  	%r427, %r424, %r426;
	or.b32  	%r428, %r427, %r425;
	st.shared.u32 	[%r413+-4080], %r416;
	st.shared.u32 	[%r422+-4080], %r428;
	st.shared.u32 	[%r417+-4080], %r421;
$L__BB0_77:
	setp.gt.u32 	%p50, %r2, 127;
	bar.sync 	0;
	@%p50 bra 	$L__BB0_79;
	add.s32 	%r429, %r717, %r59;
	ld.shared.u32 	%r430, [%r429+-4064];
	ld.shared.u32 	%r431, [%r429+-4080];
	add.s32 	%r432, %r431, %r430;
	add.s32 	%r433, %r721, %r59;
	ld.shared.u32 	%r434, [%r433+-4064];
	shl.b32 	%r435, %r434, %r431;
	ld.shared.u32 	%r436, [%r433+-4080];
	or.b32  	%r437, %r435, %r436;
	add.s32 	%r438, %r718, %r59;
	ld.shared.u32 	%r439, [%r438+-4064];
	shl.b32 	%r440, %r439, %r431;
	ld.shared.u32 	%r441, [%r438+-4080];
	not.b32 	%r442, %r436;
	and.b32  	%r443, %r440, %r442;
	or.b32  	%r444, %r443, %r441;
	st.shared.u32 	[%r429+-4064], %r432;
	st.shared.u32 	[%r438+-4064], %r444;
	st.shared.u32 	[%r433+-4064], %r437;
$L__BB0_79:
	setp.gt.u32 	%p51, %r2, 63;
	bar.sync 	0;
	@%p51 bra 	$L__BB0_81;
	add.s32 	%r445, %r717, %r58;
	ld.shared.u32 	%r446, [%r445+-4032];
	ld.shared.u32 	%r447, [%r445+-4064];
	add.s32 	%r448, %r447, %r446;
	add.s32 	%r449, %r721, %r58;
	ld.shared.u32 	%r450, [%r449+-4032];
	shl.b32 	%r451, %r450, %r447;
	ld.shared.u32 	%r452, [%r449+-4064];
	or.b32  	%r453, %r451, %r452;
	add.s32 	%r454, %r718, %r58;
	ld.shared.u32 	%r455, [%r454+-4032];
	shl.b32 	%r456, %r455, %r447;
	ld.shared.u32 	%r457, [%r454+-4064];
	not.b32 	%r458, %r452;
	and.b32  	%r459, %r456, %r458;
	or.b32  	%r460, %r459, %r457;
	st.shared.u32 	[%r445+-4032], %r448;
	st.shared.u32 	[%r454+-4032], %r460;
	st.shared.u32 	[%r449+-4032], %r453;
$L__BB0_81:
	setp.gt.u32 	%p52, %r2, 31;
	bar.sync 	0;
	@%p52 bra 	$L__BB0_83;
	add.s32 	%r461, %r717, %r57;
	ld.shared.u32 	%r462, [%r461+-3968];
	ld.shared.u32 	%r463, [%r461+-4032];
	add.s32 	%r464, %r463, %r462;
	add.s32 	%r465, %r721, %r57;
	ld.shared.u32 	%r466, [%r465+-3968];
	shl.b32 	%r467, %r466, %r463;
	ld.shared.u32 	%r468, [%r465+-4032];
	or.b32  	%r469, %r467, %r468;
	add.s32 	%r470, %r718, %r57;
	ld.shared.u32 	%r471, [%r470+-3968];
	shl.b32 	%r472, %r471, %r463;
	ld.shared.u32 	%r473, [%r470+-4032];
	not.b32 	%r474, %r468;
	and.b32  	%r475, %r472, %r474;
	or.b32  	%r476, %r475, %r473;
	st.shared.u32 	[%r461+-3968], %r464;
	st.shared.u32 	[%r470+-3968], %r476;
	st.shared.u32 	[%r465+-3968], %r469;
$L__BB0_83:
	setp.gt.u32 	%p53, %r2, 15;
	bar.sync 	0;
	@%p53 bra 	$L__BB0_85;
	add.s32 	%r477, %r717, %r56;
	ld.shared.u32 	%r478, [%r477+-3840];
	ld.shared.u32 	%r479, [%r477+-3968];
	add.s32 	%r480, %r479, %r478;
	add.s32 	%r481, %r721, %r56;
	ld.shared.u32 	%r482, [%r481+-3840];
	shl.b32 	%r483, %r482, %r479;
	ld.shared.u32 	%r484, [%r481+-3968];
	or.b32  	%r485, %r483, %r484;
	add.s32 	%r486, %r718, %r56;
	ld.shared.u32 	%r487, [%r486+-3840];
	shl.b32 	%r488, %r487, %r479;
	ld.shared.u32 	%r489, [%r486+-3968];
	not.b32 	%r490, %r484;
	and.b32  	%r491, %r488, %r490;
	or.b32  	%r492, %r491, %r489;
	st.shared.u32 	[%r477+-3840], %r480;
	st.shared.u32 	[%r486+-3840], %r492;
	st.shared.u32 	[%r481+-3840], %r485;
$L__BB0_85:
	setp.gt.u32 	%p54, %r2, 7;
	bar.sync 	0;
	@%p54 bra 	$L__BB0_87;
	add.s32 	%r493, %r717, %r55;
	ld.shared.u32 	%r494, [%r493+-3584];
	ld.shared.u32 	%r495, [%r493+-3840];
	add.s32 	%r496, %r495, %r494;
	add.s32 	%r497, %r721, %r55;
	ld.shared.u32 	%r498, [%r497+-3584];
	shl.b32 	%r499, %r498, %r495;
	ld.shared.u32 	%r500, [%r497+-3840];
	or.b32  	%r501, %r499, %r500;
	add.s32 	%r502, %r718, %r55;
	ld.shared.u32 	%r503, [%r502+-3584];
	shl.b32 	%r504, %r503, %r495;
	ld.shared.u32 	%r505, [%r502+-3840];
	not.b32 	%r506, %r500;
	and.b32  	%r507, %r504, %r506;
	or.b32  	%r508, %r507, %r505;
	st.shared.u32 	[%r493+-3584], %r496;
	st.shared.u32 	[%r502+-3584], %r508;
	st.shared.u32 	[%r497+-3584], %r501;
$L__BB0_87:
	setp.gt.u32 	%p55, %r2, 3;
	bar.sync 	0;
	@%p55 bra 	$L__BB0_89;
	add.s32 	%r509, %r717, %r54;
	ld.shared.u32 	%r510, [%r509+-3072];
	ld.shared.u32 	%r511, [%r509+-3584];
	add.s32 	%r512, %r511, %r510;
	add.s32 	%r513, %r721, %r54;
	ld.shared.u32 	%r514, [%r513+-3072];
	shl.b32 	%r515, %r514, %r511;
	ld.shared.u32 	%r516, [%r513+-3584];
	or.b32  	%r517, %r515, %r516;
	add.s32 	%r518, %r718, %r54;
	ld.shared.u32 	%r519, [%r518+-3072];
	shl.b32 	%r520, %r519, %r511;
	ld.shared.u32 	%r521, [%r518+-3584];
	not.b32 	%r522, %r516;
	and.b32  	%r523, %r520, %r522;
	or.b32  	%r524, %r523, %r521;
	st.shared.u32 	[%r509+-3072], %r512;
	st.shared.u32 	[%r518+-3072], %r524;
	st.shared.u32 	[%r513+-3072], %r517;
$L__BB0_89:
	setp.gt.u32 	%p56, %r2, 1;
	bar.sync 	0;
	@%p56 bra 	$L__BB0_91;
	shl.b32 	%r525, %r2, 11;
	add.s32 	%r526, %r717, %r525;
	ld.shared.u32 	%r527, [%r526+-2048];
	ld.shared.u32 	%r528, [%r526+-3072];
	add.s32 	%r529, %r528, %r527;
	add.s32 	%r530, %r721, %r525;
	ld.shared.u32 	%r531, [%r530+-2048];
	shl.b32 	%r532, %r531, %r528;
	ld.shared.u32 	%r533, [%r530+-3072];
	or.b32  	%r534, %r532, %r533;
	add.s32 	%r535, %r718, %r525;
	ld.shared.u32 	%r536, [%r535+-2048];
	shl.b32 	%r537, %r536, %r528;
	ld.shared.u32 	%r538, [%r535+-3072];
	not.b32 	%r539, %r533;
	and.b32  	%r540, %r537, %r539;
	or.b32  	%r541, %r540, %r538;
	st.shared.u32 	[%r526+-2048], %r529;
	st.shared.u32 	[%r535+-2048], %r541;
	st.shared.u32 	[%r530+-2048], %r534;
$L__BB0_91:
	setp.ne.s32 	%p57, %r2, 0;
	bar.sync 	0;
	@%p57 bra 	$L__BB0_93;
	ld.shared.u32 	%r542, [%r717];
	ld.shared.u32 	%r543, [%r717+-2048];
	add.s32 	%r544, %r543, %r542;
	ld.shared.u32 	%r545, [%r721];
	shl.b32 	%r546, %r545, %r543;
	ld.shared.u32 	%r547, [%r721+-2048];
	or.b32  	%r548, %r546, %r547;
	ld.shared.u32 	%r549, [%r718];
	shl.b32 	%r550, %r549, %r543;
	ld.shared.u32 	%r551, [%r718+-2048];
	not.b32 	%r552, %r547;
	and.b32  	%r553, %r550, %r552;
	or.b32  	%r554, %r553, %r551;
	st.shared.u32 	[%r717], %r544;
	st.shared.u32 	[%r718], %r554;
	st.shared.u32 	[%r721], %r548;
$L__BB0_93:
	setp.ne.s32 	%p58, %r2, 0;
	bar.sync 	0;
	@%p58 bra 	$L__BB0_95;
	ld.shared.u32 	%r555, [%r717+-1024];
	ld.shared.u32 	%r556, [%r717+-2048];
	add.s32 	%r557, %r556, %r555;
	ld.shared.u32 	%r558, [%r721+-1024];
	shl.b32 	%r559, %r558, %r556;
	ld.shared.u32 	%r560, [%r721+-2048];
	or.b32  	%r561, %r559, %r560;
	ld.shared.u32 	%r562, [%r718+-1024];
	shl.b32 	%r563, %r562, %r556;
	ld.shared.u32 	%r564, [%r718+-2048];
	not.b32 	%r565, %r560;
	and.b32  	%r566, %r563, %r565;
	or.b32  	%r567, %r566, %r564;
	st.shared.u32 	[%r717+-2048], %r557;
	st.shared.u32 	[%r718+-2048], %r567;
	st.shared.u32 	[%r721+-2048], %r561;
$L__BB0_95:
	setp.gt.u32 	%p59, %r2, 2;
	bar.sync 	0;
	@%p59 bra 	$L__BB0_97;
	add.s32 	%r568, %r717, %r54;
	ld.shared.u32 	%r569, [%r568+-2560];
	ld.shared.u32 	%r570, [%r568+-3072];
	add.s32 	%r571, %r570, %r569;
	add.s32 	%r572, %r721, %r54;
	ld.shared.u32 	%r573, [%r572+-2560];
	shl.b32 	%r574, %r573, %r570;
	ld.shared.u32 	%r575, [%r572+-3072];
	or.b32  	%r576, %r574, %r575;
	add.s32 	%r577, %r718, %r54;
	ld.shared.u32 	%r578, [%r577+-2560];
	shl.b32 	%r579, %r578, %r570;
	ld.shared.u32 	%r580, [%r577+-3072];
	not.b32 	%r581, %r575;
	and.b32  	%r582, %r579, %r581;
	or.b32  	%r583, %r582, %r580;
	st.shared.u32 	[%r568+-3072], %r571;
	st.shared.u32 	[%r577+-3072], %r583;
	st.shared.u32 	[%r572+-3072], %r576;
$L__BB0_97:
	setp.gt.u32 	%p60, %r2, 6;
	bar.sync 	0;
	@%p60 bra 	$L__BB0_99;
	add.s32 	%r584, %r717, %r55;
	ld.shared.u32 	%r585, [%r584+-3328];
	ld.shared.u32 	%r586, [%r584+-3584];
	add.s32 	%r587, %r586, %r585;
	add.s32 	%r588, %r721, %r55;
	ld.shared.u32 	%r589, [%r588+-3328];
	shl.b32 	%r590, %r589, %r586;
	ld.shared.u32 	%r591, [%r588+-3584];
	or.b32  	%r592, %r590, %r591;
	add.s32 	%r593, %r718, %r55;
	ld.shared.u32 	%r594, [%r593+-3328];
	shl.b32 	%r595, %r594, %r586;
	ld.shared.u32 	%r596, [%r593+-3584];
	not.b32 	%r597, %r591;
	and.b32  	%r598, %r595, %r597;
	or.b32  	%r599, %r598, %r596;
	st.shared.u32 	[%r584+-3584], %r587;
	st.shared.u32 	[%r593+-3584], %r599;
	st.shared.u32 	[%r588+-3584], %r592;
$L__BB0_99:
	setp.gt.u32 	%p61, %r2, 14;
	bar.sync 	0;
	@%p61 bra 	$L__BB0_101;
	add.s32 	%r600, %r717, %r56;
	ld.shared.u32 	%r601, [%r600+-3712];
	ld.shared.u32 	%r602, [%r600+-3840];
	add.s32 	%r603, %r602, %r601;
	add.s32 	%r604, %r721, %r56;
	ld.shared.u32 	%r605, [%r604+-3712];
	shl.b32 	%r606, %r605, %r602;
	ld.shared.u32 	%r607, [%r604+-3840];
	or.b32  	%r608, %r606, %r607;
	add.s32 	%r609, %r718, %r56;
	ld.shared.u32 	%r610, [%r609+-3712];
	shl.b32 	%r611, %r610, %r602;
	ld.shared.u32 	%r612, [%r609+-3840];
	not.b32 	%r613, %r607;
	and.b32  	%r614, %r611, %r613;
	or.b32  	%r615, %r614, %r612;
	st.shared.u32 	[%r600+-3840], %r603;
	st.shared.u32 	[%r609+-3840], %r615;
	st.shared.u32 	[%r604+-3840], %r608;
$L__BB0_101:
	setp.gt.u32 	%p62, %r2, 30;
	bar.sync 	0;
	@%p62 bra 	$L__BB0_103;
	add.s32 	%r616, %r717, %r57;
	ld.shared.u32 	%r617, [%r616+-3904];
	ld.shared.u32 	%r618, [%r616+-3968];
	add.s32 	%r619, %r618, %r617;
	add.s32 	%r620, %r721, %r57;
	ld.shared.u32 	%r621, [%r620+-3904];
	shl.b32 	%r622, %r621, %r618;
	ld.shared.u32 	%r623, [%r620+-3968];
	or.b32  	%r624, %r622, %r623;
	add.s32 	%r625, %r718, %r57;
	ld.shared.u32 	%r626, [%r625+-3904];
	shl.b32 	%r627, %r626, %r618;
	ld.shared.u32 	%r628, [%r625+-3968];
	not.b32 	%r629, %r623;
	and.b32  	%r630, %r627, %r629;
	or.b32  	%r631, %r630, %r628;
	st.shared.u32 	[%r616+-3968], %r619;
	st.shared.u32 	[%r625+-3968], %r631;
	st.shared.u32 	[%r620+-3968], %r624;
$L__BB0_103:
	setp.gt.u32 	%p63, %r2, 62;
	bar.sync 	0;
	@%p63 bra 	$L__BB0_105;
	add.s32 	%r632, %r717, %r58;
	ld.shared.u32 	%r633, [%r632+-4000];
	ld.shared.u32 	%r634, [%r632+-4032];
	add.s32 	%r635, %r634, %r633;
	add.s32 	%r636, %r721, %r58;
	ld.shared.u32 	%r637, [%r636+-4000];
	shl.b32 	%r638, %r637, %r634;
	ld.shared.u32 	%r639, [%r636+-4032];
	or.b32  	%r640, %r638, %r639;
	add.s32 	%r641, %r718, %r58;
	ld.shared.u32 	%r642, [%r641+-4000];
	shl.b32 	%r643, %r642, %r634;
	ld.shared.u32 	%r644, [%r641+-4032];
	not.b32 	%r645, %r639;
	and.b32  	%r646, %r643, %r645;
	or.b32  	%r647, %r646, %r644;
	st.shared.u32 	[%r632+-4032], %r635;
	st.shared.u32 	[%r641+-4032], %r647;
	st.shared.u32 	[%r636+-4032], %r640;
$L__BB0_105:
	setp.gt.u32 	%p64, %r2, 126;
	bar.sync 	0;
	@%p64 bra 	$L__BB0_107;
	add.s32 	%r648, %r717, %r59;
	ld.shared.u32 	%r649, [%r648+-4048];
	ld.shared.u32 	%r650, [%r648+-4064];
	add.s32 	%r651, %r650, %r649;
	add.s32 	%r652, %r721, %r59;
	ld.shared.u32 	%r653, [%r652+-4048];
	shl.b32 	%r654, %r653, %r650;
	ld.shared.u32 	%r655, [%r652+-4064];
	or.b32  	%r656, %r654, %r655;
	add.s32 	%r657, %r718, %r59;
	ld.shared.u32 	%r658, [%r657+-4048];
	shl.b32 	%r659, %r658, %r650;
	ld.shared.u32 	%r660, [%r657+-4064];
	not.b32 	%r661, %r655;
	and.b32  	%r662, %r659, %r661;
	or.b32  	%r663, %r662, %r660;
	st.shared.u32 	[%r648+-4064], %r651;
	st.shared.u32 	[%r657+-4064], %r663;
	st.shared.u32 	[%r652+-4064], %r656;
$L__BB0_107:
	setp.gt.u32 	%p65, %r2, 254;
	bar.sync 	0;
	@%p65 bra 	$L__BB0_109;
	shl.b32 	%r664, %r2, 4;
	add.s32 	%r665, %r717, %r664;
	ld.shared.u32 	%r666, [%r665+-4072];
	ld.shared.u32 	%r667, [%r665+-4080];
	add.s32 	%r668, %r667, %r666;
	add.s32 	%r669, %r721, %r664;
	ld.shared.u32 	%r670, [%r669+-4072];
	shl.b32 	%r671, %r670, %r667;
	ld.shared.u32 	%r672, [%r669+-4080];
	or.b32  	%r673, %r671, %r672;
	add.s32 	%r674, %r718, %r664;
	ld.shared.u32 	%r675, [%r674+-4072];
	shl.b32 	%r676, %r675, %r667;
	ld.shared.u32 	%r677, [%r674+-4080];
	not.b32 	%r678, %r672;
	and.b32  	%r679, %r676, %r678;
	or.b32  	%r680, %r679, %r677;
	st.shared.u32 	[%r665+-4080], %r668;
	st.shared.u32 	[%r674+-4080], %r680;
	st.shared.u32 	[%r669+-4080], %r673;
$L__BB0_109:
	setp.gt.u32 	%p66, %r2, 510;
	bar.sync 	0;
	@%p66 bra 	$L__BB0_111;
	shl.b32 	%r681, %r2, 3;
	add.s32 	%r682, %r717, %r681;
	ld.shared.u32 	%r683, [%r682+-4084];
	ld.shared.u32 	%r684, [%r682+-4088];
	add.s32 	%r685, %r684, %r683;
	add.s32 	%r686, %r721, %r681;
	ld.shared.u32 	%r687, [%r686+-4084];
	shl.b32 	%r688, %r687, %r684;
	ld.shared.u32 	%r689, [%r686+-4088];
	or.b32  	%r690, %r688, %r689;
	add.s32 	%r691, %r718, %r681;
	ld.shared.u32 	%r692, [%r691+-4084];
	shl.b32 	%r693, %r692, %r684;
	ld.shared.u32 	%r694, [%r691+-4088];
	not.b32 	%r695, %r689;
	and.b32  	%r696, %r693, %r695;
	or.b32  	%r697, %r696, %r694;
	st.shared.u32 	[%r682+-4088], %r685;
	st.shared.u32 	[%r691+-4088], %r697;
	st.shared.u32 	[%r686+-4088], %r690;
$L__BB0_111:
	bar.sync 	0;
	ld.shared.u32 	%r722, [%r66+-8188];
	add.s32 	%r719, %r719, 1024;
	mul.wide.u32 	%rd15, %r719, 4;
	add.s64 	%rd16, %rd1, %rd15;
	st.global.u32 	[%rd16], %r722;
	ld.shared.u32 	%r698, [%r67+-8188];
	add.s64 	%rd17, %rd2, %rd15;
	st.global.u32 	[%rd17], %r698;
	add.s64 	%rd18, %rd3, %rd15;
	st.global.u32 	[%rd18], %r722;
	add.s32 	%r721, %r721, 4096;
	add.s32 	%r720, %r720, 1;
	setp.ne.s32 	%p67, %r720, 0;
	add.s32 	%r718, %r718, 4096;
	add.s32 	%r717, %r717, 4096;
	@%p67 bra 	$L__BB0_71;
$L__BB0_112:
	ret;

}
	// .globl	_Z17wuManber_halo_GPUiiPjS_S_S_i
.visible .entry _Z17wuManber_halo_GPUiiPjS_S_S_i(
	.param .u32 _Z17wuManber_halo_GPUiiPjS_S_S_i_param_0,
	.param .u32 _Z17wuManber_halo_GPUiiPjS_S_S_i_param_1,
	.param .u64 .ptr .align 1 _Z17wuManber_halo_GPUiiPjS_S_S_i_param_2,
	.param .u64 .ptr .align 1 _Z17wuManber_halo_GPUiiPjS_S_S_i_param_3,
	.param .u64 .ptr .align 1 _Z17wuManber_halo_GPUiiPjS_S_S_i_param_4,
	.param .u64 .ptr .align 1 _Z17wuManber_halo_GPUiiPjS_S_S_i_param_5,
	.param .u32 _Z17wuManber_halo_GPUiiPjS_S_S_i_param_6
)
{
	.reg .pred 	%p<6>;
	.reg .b32 	%r<12>;

	ld.param.u32 	%r8, [_Z17wuManber_halo_GPUiiPjS_S_S_i_param_1];
	bar.sync 	0;
	setp.lt.s32 	%p1, %r8, 1;
	@%p1 bra 	$L__BB1_7;
	and.b32  	%r1, %r8, 3;
	setp.lt.u32 	%p2, %r8, 4;
	@%p2 bra 	$L__BB1_4;
	and.b32  	%r9, %r8, 2147483644;
	neg.s32 	%r10, %r9;
$L__BB1_3:
	bar.sync 	0;
	bar.sync 	0;
	bar.sync 	0;
	bar.sync 	0;
	add.s32 	%r10, %r10, 4;
	setp.ne.s32 	%p3, %r10, 0;
	@%p3 bra 	$L__BB1_3;
$L__BB1_4:
	setp.eq.s32 	%p4, %r1, 0;
	@%p4 bra 	$L__BB1_7;
	neg.s32 	%r11, %r1;
$L__BB1_6:
	.pragma "nounroll";
	bar.sync 	0;
	add.s32 	%r11, %r11, 1;
	setp.ne.s32 	%p5, %r11, 0;
	@%p5 bra 	$L__BB1_6;
$L__BB1_7:
	ret;

}


// ===== COMPILED SASS (sm_100) =====

	.target	sm_100

	.elftype	@"ET_EXEC"


//--------------------- .note.nv.tkinfo           --------------------------
	.section	.note.nv.tkinfo,"",@"SHT_NOTE"
	.sectionflags	@"SHF_NOTE_NV_TKINFO"
	.tkinfo
        /*0018*/ 	.word	0x00000002
        /*0030*/ 	.string	""
        /*0030*/ 	.string	"ptxas"
        /*0030*/ 	.string	"Cuda compilation tools, release 13.0, V13.0.88"
        /*0030*/ 	.string	"Build cuda_13.0.r13.0/compiler.36424714_0"
        /*0030*/ 	.string	"-arch sm_100 -m 64 "



//--------------------- .note.nv.cuinfo           --------------------------
	.section	.note.nv.cuinfo,"",@"SHT_NOTE"
	.sectionflags	@"SHF_NOTE_NV_CUINFO"
        /*0018*/ 	.short	0x0002
        /*001a*/ 	.short	0x0064
        /*001c*/ 	.short	0x0082
	.zero		2


//--------------------- .nv.info                  --------------------------
	.section	.nv.info,"",@"SHT_CUDA_INFO"
	.align	4


	//----- nvinfo : EIATTR_REGCOUNT
	.align		4
        /*0000*/ 	.byte	0x04, 0x2f
        /*0002*/ 	.short	(.L_1 - .L_0)
	.align		4
.L_0:
        /*0004*/ 	.word	index@(_Z12wuManber_GPUPjiS_iiS_S_S_i)
        /*0008*/ 	.word	0x0000001c


	//----- nvinfo : EIATTR_FRAME_SIZE
	.align		4
.L_1:
        /*000c*/ 	.byte	0x04, 0x11
        /*000e*/ 	.short	(.L_3 - .L_2)
	.align		4
.L_2:
        /*0010*/ 	.word	index@(_Z12wuManber_GPUPjiS_iiS_S_S_i)
        /*0014*/ 	.word	0x00000000


	//----- nvinfo : EIATTR_REGCOUNT
	.align		4
.L_3:
        /*0018*/ 	.byte	0x04, 0x2f
        /*001a*/ 	.short	(.L_5 - .L_4)
	.align		4
.L_4:
        /*001c*/ 	.word	index@(_Z17wuManber_halo_GPUiiPjS_S_S_i)
        /*0020*/ 	.word	0x00000006


	//----- nvinfo : EIATTR_FRAME_SIZE
	.align		4
.L_5:
        /*0024*/ 	.byte	0x04, 0x11
        /*0026*/ 	.short	(.L_7 - .L_6)
	.align		4
.L_6:
        /*0028*/ 	.word	index@(_Z17wuManber_halo_GPUiiPjS_S_S_i)
        /*002c*/ 	.word	0x00000000


	//----- nvinfo : EIATTR_MIN_STACK_SIZE
	.align		4
.L_7:
        /*0030*/ 	.byte	0x04, 0x12
        /*0032*/ 	.short	(.L_9 - .L_8)
	.align		4
.L_8:
        /*0034*/ 	.word	index@(_Z17wuManber_halo_GPUiiPjS_S_S_i)
        /*0038*/ 	.word	0x00000000


	//----- nvinfo : EIATTR_MIN_STACK_SIZE
	.align		4
.L_9:
        /*003c*/ 	.byte	0x04, 0x12
        /*003e*/ 	.short	(.L_11 - .L_10)
	.align		4
.L_10:
        /*0040*/ 	.word	index@(_Z12wuManber_GPUPjiS_iiS_S_S_i)
        /*0044*/ 	.word	0x00000000
.L_11:


//--------------------- .nv.compat                --------------------------
	.section	.nv.compat,"",@"SHT_CUDA_COMPAT_INFO"
	.align	4
        /*0000*/ 	.byte	0x02, 0x09, 0x00, 0x00, 0x02, 0x02, 0x01, 0x00, 0x02, 0x05, 0x05, 0x00, 0x03, 0x07, 0x01, 0x01
        /*0010*/ 	.byte	0x02, 0x03, 0x00, 0x00, 0x02, 0x06, 0x01, 0x00, 0x04, 0x0b, 0x08, 0x00, 0x09, 0x00, 0x00, 0x00
        /*0020*/ 	.byte	0x00, 0x00, 0x00, 0x00


//--------------------- .nv.info._Z17wuManber_halo_GPUiiPjS_S_S_i --------------------------
	.section	.nv.info._Z17wuManber_halo_GPUiiPjS_S_S_i,"",@"SHT_CUDA_INFO"
	.sectionflags	@""
	.align	4


	//----- nvinfo : EIATTR_CUDA_API_VERSION
	.align		4
        /*0000*/ 	.byte	0x04, 0x37
        /*0002*/ 	.short	(.L_13 - .L_12)
.L_12:
        /*0004*/ 	.word	0x00000082


	//----- nvinfo : EIATTR_KPARAM_INFO
	.align		4
.L_13:
        /*0008*/ 	.byte	0x04, 0x17
        /*000a*/ 	.short	(.L_15 - .L_14)
.L_14:
        /*000c*/ 	.word	0x00000000
        /*0010*/ 	.short	0x0006
        /*0012*/ 	.short	0x0028
        /*0014*/ 	.byte	0x00, 0xf0, 0x11, 0x00


	//----- nvinfo : EIATTR_KPARAM_INFO
	.align		4
.L_15:
        /*0018*/ 	.byte	0x04, 0x17
        /*001a*/ 	.short	(.L_17 - .L_16)
.L_16:
        /*001c*/ 	.word	0x00000000
        /*0020*/ 	.short	0x0005
        /*0022*/ 	.short	0x0020
        /*0024*/ 	.byte	0x00, 0xf5, 0x21, 0x00


	//----- nvinfo : EIATTR_KPARAM_INFO
	.align		4
.L_17:
        /*0028*/ 	.byte	0x04, 0x17
        /*002a*/ 	.short	(.L_19 - .L_18)
.L_18:
        /*002c*/ 	.word	0x00000000
        /*0030*/ 	.short	0x0004
        /*0032*/ 	.short	0x0018
        /*0034*/ 	.byte	0x00, 0xf5, 0x21, 0x00


	//----- nvinfo : EIATTR_KPARAM_INFO
	.align		4
.L_19:
        /*0038*/ 	.byte	0x04, 0x17
        /*003a*/ 	.short	(.L_21 - .L_20)
.L_20:
        /*003c*/ 	.word	0x00000000
        /*0040*/ 	.short	0x0003
        /*0042*/ 	.short	0x0010
        /*0044*/ 	.byte	0x00, 0xf5, 0x21, 0x00


	//----- nvinfo : EIATTR_KPARAM_INFO
	.align		4
.L_21:
        /*0048*/ 	.byte	0x04, 0x17
        /*004a*/ 	.short	(.L_23 - .L_22)
.L_22:
        /*004c*/ 	.word	0x00000000
        /*0050*/ 	.short	0x0002
        /*0052*/ 	.short	0x0008
        /*0054*/ 	.byte	0x00, 0xf5, 0x21, 0x00


	//----- nvinfo : EIATTR_KPARAM_INFO
	.align		4
.L_23:
        /*0058*/ 	.byte	0x04, 0x17
        /*005a*/ 	.short	(.L_25 - .L_24)
.L_24:
        /*005c*/ 	.word	0x00000000
        /*0060*/ 	.short	0x0001
        /*0062*/ 	.short	0x0004
        /*0064*/ 	.byte	0x00, 0xf0, 0x11, 0x00


	//----- nvinfo : EIATTR_KPARAM_INFO
	.align		4
.L_25:
        /*0068*/ 	.byte	0x04, 0x17
        /*006a*/ 	.short	(.L_27 - .L_26)
.L_26:
        /*006c*/ 	.word	0x00000000
        /*0070*/ 	.short	0x0000
        /*0072*/ 	.short	0x0000
        /*0074*/ 	.byte	0x00, 0xf0, 0x11, 0x00


	//----- nvinfo : EIATTR_SPARSE_MMA_MASK
	.align		4
.L_27:
        /*0078*/ 	.byte	0x03, 0x50
        /*007a*/ 	.short	0x0000


	//----- nvinfo : EIATTR_MAXREG_COUNT
	.align		4
        /*007c*/ 	.byte	0x03, 0x1b
        /*007e*/ 	.short	0x00ff


	//----- nvinfo : EIATTR_NUM_BARRIERS
	.align		4
        /*0080*/ 	.byte	0x02, 0x4c
        /*0082*/ 	.byte	0x01
	.zero		1


	//----- nvinfo : EIATTR_MERCURY_ISA_VERSION
	.align		4
        /*0084*/ 	.byte	0x03, 0x5f
        /*0086*/ 	.short	0x0101


	//----- nvinfo : EIATTR_VRC_CTA_INIT_COUNT
	.align		4
        /*0088*/ 	.byte	0x02, 0x4a
	.zero		1
	.zero		1


	//----- nvinfo : EIATTR_EXIT_INSTR_OFFSETS
	.align		4
        /*008c*/ 	.byte	0x04, 0x1c
        /*008e*/ 	.short	(.L_29 - .L_28)


	//   ....[0]....
.L_28:
        /*0090*/ 	.word	0x00000040


	//   ....[1]....
        /*0094*/ 	.word	0x000003b0


	//   ....[2]....
        /*0098*/ 	.word	0x00000410


	//----- nvinfo : EIATTR_CBANK_PARAM_SIZE
	.align		4
.L_29:
        /*009c*/ 	.byte	0x03, 0x19
        /*009e*/ 	.short	0x002c


	//----- nvinfo : EIATTR_PARAM_CBANK
	.align		4
        /*00a0*/ 	.byte	0x04, 0x0a
        /*00a2*/ 	.short	(.L_31 - .L_30)
	.align		4
.L_30:
        /*00a4*/ 	.word	index@(.nv.constant0._Z17wuManber_halo_GPUiiPjS_S_S_i)
        /*00a8*/ 	.short	0x0380
        /*00aa*/ 	.short	0x002c


	//----- nvinfo : EIATTR_SW_WAR
	.align		4
.L_31:
        /*00ac*/ 	.byte	0x04, 0x36
        /*00ae*/ 	.short	(.L_33 - .L_32)
.L_32:
        /*00b0*/ 	.word	0x00000008
.L_33:


//--------------------- .nv.info._Z12wuManber_GPUPjiS_iiS_S_S_i --------------------------
	.section	.nv.info._Z12wuManber_GPUPjiS_iiS_S_S_i,"",@"SHT_CUDA_INFO"
	.sectionflags	@""
	.align	4


	//----- nvinfo : EIATTR_CUDA_API_VERSION
	.align		4
        /*0000*/ 	.byte	0x04, 0x37
        /*0002*/ 	.short	(.L_35 - .L_34)
.L_34:
        /*0004*/ 	.word	0x00000082


	//----- nvinfo : EIATTR_KPARAM_INFO
	.align		4
.L_35:
        /*0008*/ 	.byte	0x04, 0x17
        /*000a*/ 	.short	(.L_37 - .L_36)
.L_36:
        /*000c*/ 	.word	0x00000000
        /*0010*/ 	.short	0x0008
        /*0012*/ 	.short	0x0038
        /*0014*/ 	.byte	0x00, 0xf0, 0x11, 0x00


	//----- nvinfo : EIATTR_KPARAM_INFO
	.align		4
.L_37:
        /*0018*/ 	.byte	0x04, 0x17
        /*001a*/ 	.short	(.L_39 - .L_38)
.L_38:
        /*001c*/ 	.word	0x00000000
        /*0020*/ 	.short	0x0007
        /*0022*/ 	.short	0x0030
        /*0024*/ 	.byte	0x00, 0xf5, 0x21, 0x00


	//----- nvinfo : EIATTR_KPARAM_INFO
	.align		4
.L_39:
        /*0028*/ 	.byte	0x04, 0x17
        /*002a*/ 	.short	(.L_41 - .L_40)
.L_40:
        /*002c*/ 	.word	0x00000000
        /*0030*/ 	.short	0x0006
        /*0032*/ 	.short	0x0028
        /*0034*/ 	.byte	0x00, 0xf5, 0x21, 0x00


	//----- nvinfo : EIATTR_KPARAM_INFO
	.align		4
.L_41:
        /*0038*/ 	.byte	0x04, 0x17
        /*003a*/ 	.short	(.L_43 - .L_42)
.L_42:
        /*003c*/ 	.word	0x00000000
        /*0040*/ 	.short	0x0005
        /*0042*/ 	.short	0x0020
        /*0044*/ 	.byte	0x00, 0xf5, 0x21, 0x00


	//----- nvinfo : EIATTR_KPARAM_INFO
	.align		4
.L_43:
        /*0048*/ 	.byte	0x04, 0x17
        /*004a*/ 	.short	(.L_45 - .L_44)
.L_44:
        /*004c*/ 	.word	0x00000000
        /*0050*/ 	.short	0x0004
        /*0052*/ 	.short	0x001c
        /*0054*/ 	.byte	0x00, 0xf0, 0x11, 0x00


	//----- nvinfo : EIATTR_KPARAM_INFO
	.align		4
.L_45:
        /*0058*/ 	.byte	0x04, 0x17
        /*005a*/ 	.short	(.L_47 - .L_46)
.L_46:
        /*005c*/ 	.word	0x00000000
        /*0060*/ 	.short	0x0003
        /*0062*/ 	.short	0x0018
        /*0064*/ 	.byte	0x00, 0xf0, 0x11, 0x00


	//----- nvinfo : EIATTR_KPARAM_INFO
	.align		4
.L_47:
        /*0068*/ 	.byte	0x04, 0x17
        /*006a*/ 	.short	(.L_49 - .L_48)
.L_48:
        /*006c*/ 	.word	0x00000000
        /*0070*/ 	.short	0x0002
        /*0072*/ 	.short	0x0010
        /*0074*/ 	.byte	0x00, 0xf5, 0x21, 0x00


	//----- nvinfo : EIATTR_KPARAM_INFO
	.align		4
.L_49:
        /*0078*/ 	.byte	0x04, 0x17
        /*007a*/ 	.short	(.L_51 - .L_50)
.L_50:
        /*007c*/ 	.word	0x00000000
        /*0080*/ 	.short	0x0001
        /*0082*/ 	.short	0x0008
        /*0084*/ 	.byte	0x00, 0xf0, 0x11, 0x00


	//----- nvinfo : EIATTR_KPARAM_INFO
	.align		4
.L_51:
        /*0088*/ 	.byte	0x04, 0x17
        /*008a*/ 	.short	(.L_53 - .L_52)
.L_52:
        /*008c*/ 	.word	0x00000000
        /*0090*/ 	.short	0x0000
        /*0092*/ 	.short	0x0000
        /*0094*/ 	.byte	0x00, 0xf5, 0x21, 0x00


	//----- nvinfo : EIATTR_SPARSE_MMA_MASK
	.align		4
.L_53:
        /*0098*/ 	.byte	0x03, 0x50
        /*009a*/ 	.short	0x0000


	//----- nvinfo : EIATTR_MAXREG_COUNT
	.align		4
        /*009c*/ 	.byte	0x03, 0x1b
        /*009e*/ 	.short	0x00ff


	//----- nvinfo : EIATTR_NUM_BARRIERS
	.align		4
        /*00a0*/ 	.byte	0x02, 0x4c
        /*00a2*/ 	.byte	0x01
	.zero		1


	//----- nvinfo : EIATTR_MERCURY_ISA_VERSION
	.align		4
        /*00a4*/ 	.byte	0x03, 0x5f
        /*00a6*/ 	.short	0x0101


	//----- nvinfo : EIATTR_INT_WARP_WIDE_INSTR_OFFSETS
	.align		4
        /*00a8*/ 	.byte	0x04, 0x31
        /*00aa*/ 	.short	(.L_55 - .L_54)


	//   ....[0]....
.L_54:
        /*00ac*/ 	.word	0x00000090


	//----- nvinfo : EIATTR_VRC_CTA_INIT_COUNT
	.align		4
.L_55:
        /*00b0*/ 	.byte	0x02, 0x4a
	.zero		1
	.zero		1


	//----- nvinfo : EIATTR_EXIT_INSTR_OFFSETS
	.align		4
        /*00b4*/ 	.byte	0x04, 0x1c
        /*00b6*/ 	.short	(.L_57 - .L_56)


	//   ....[0]....
.L_56:
        /*00b8*/ 	.word	0x00001d80


	//   ....[1]....
        /*00bc*/ 	.word	0x00003ab0


	//----- nvinfo : EIATTR_CRS_STACK_SIZE
	.align		4
.L_57:
        /*00c0*/ 	.byte	0x04, 0x1e
        /*00c2*/ 	.short	(.L_59 - .L_58)
.L_58:
        /*00c4*/ 	.word	0x00000000


	//----- nvinfo : EIATTR_CBANK_PARAM_SIZE
	.align		4
.L_59:
        /*00c8*/ 	.byte	0x03, 0x19
        /*00ca*/ 	.short	0x003c


	//----- nvinfo : EIATTR_PARAM_CBANK
	.align		4
        /*00cc*/ 	.byte	0x04, 0x0a
        /*00ce*/ 	.short	(.L_61 - .L_60)
	.align		4
.L_60:
        /*00d0*/ 	.word	index@(.nv.constant0._Z12wuManber_GPUPjiS_iiS_S_S_i)
        /*00d4*/ 	.short	0x0380
        /*00d6*/ 	.short	0x003c


	//----- nvinfo : EIATTR_SW_WAR
	.align		4
.L_61:
        /*00d8*/ 	.byte	0x04, 0x36
        /*00da*/ 	.short	(.L_63 - .L_62)
.L_62:
        /*00dc*/ 	.word	0x00000008
.L_63:


//--------------------- .nv.callgraph             --------------------------
	.section	.nv.callgraph,"",@"SHT_CUDA_CALLGRAPH"
	.align	4
	.sectionentsize	8
	.align		4
        /*0000*/ 	.word	0x00000000
	.align		4
        /*0004*/ 	.word	0xffffffff
	.align		4
        /*0008*/ 	.word	0x00000000
	.align		4
        /*000c*/ 	.word	0xfffffffe
	.align		4
        /*0010*/ 	.word	0x00000000
	.align		4
        /*0014*/ 	.word	0xfffffffd
	.align		4
        /*0018*/ 	.word	0x00000000
	.align		4
        /*001c*/ 	.word	0xfffffffc


//--------------------- .text._Z17wuManber_halo_GPUiiPjS_S_S_i --------------------------
	.section	.text._Z17wuManber_halo_GPUiiPjS_S_S_i,"ax",@progbits
	.align	128
        .global         _Z17wuManber_halo_GPUiiPjS_S_S_i
        .type           _Z17wuManber_halo_GPUiiPjS_S_S_i,@function
        .size           _Z17wuManber_halo_GPUiiPjS_S_S_i,(.L_x_92 - _Z17wuManber_halo_GPUiiPjS_S_S_i)
        .other          _Z17wuManber_halo_GPUiiPjS_S_S_i,@"STO_CUDA_ENTRY STV_DEFAULT"
_Z17wuManber_halo_GPUiiPjS_S_S_i:
.text._Z17wuManber_halo_GPUiiPjS_S_S_i:
[----:B------:R-:W-:Y:S08]  /*0000*/  LDC R1, c[0x0][0x37c] ;  /* 0x0000df00ff017b82 */ /* 0x000ff00000000800 */
[----:B------:R-:W0:Y:S08]  /*0010*/  LDC R2, c[0x0][0x384] ;  /* 0x0000e100ff027b82 */ /* 0x000e300000000800 */
[----:B------:R-:W-:Y:S01]  /*0020*/  BAR.SYNC.DEFER_BLOCKING 0x0 ;  /* 0x0000000000007b1d */ /* 0x000fe20000010000 */
[----:B0-----:R-:W-:-:S13]  /*0030*/  ISETP.GE.AND P0, PT, R2, 0x1, PT ;  /* 0x000000010200780c */ /* 0x001fda0003f06270 */
[----:B------:R-:W-:Y:S05]  /*0040*/  @!P0 EXIT ;  /* 0x000000000000894d */ /* 0x000fea0003800000 */
[C---:B------:R-:W-:Y:S02]  /*0050*/  ISETP.GE.U32.AND P0, PT, R2.reuse, 0x4, PT ;  /* 0x000000040200780c */ /* 0x040fe40003f06070 */
[----:B------:R-:W-:-:S11]  /*0060*/  LOP3.LUT R0, R2, 0x3, RZ, 0xc0, !PT ;  /* 0x0000000302007812 */ /* 0x000fd600078ec0ff */
[----:B------:R-:W-:Y:S05]  /*0070*/  @!P0 BRA `(.L_x_0) ;  /* 0x0000000000c88947 */ /* 0x000fea0003800000 */
[----:B------:R-:W-:-:S05]  /*0080*/  LOP3.LUT R2, R2, 0x7ffffffc, RZ, 0xc0, !PT ;  /* 0x7ffffffc02027812 */ /* 0x000fca00078ec0ff */
[----:B------:R-:W-:-:S05]  /*0090*/  IMAD.MOV R2, RZ, RZ, -R2 ;  /* 0x000000ffff027224 */ /* 0x000fca00078e0a02 */
[----:B------:R-:W-:-:S13]  /*00a0*/  ISETP.GE.AND P0, PT, R2, RZ, PT ;  /* 0x000000ff0200720c */ /* 0x000fda0003f06270 */
[----:B------:R-:W-:Y:S05]  /*00b0*/  @P0 BRA `(.L_x_1) ;  /* 0x00000000009c0947 */ /* 0x000fea0003800000 */
[----:B------:R-:W-:Y:S01]  /*00c0*/  IMAD.MOV R3, RZ, RZ, -R2 ;  /* 0x000000ffff037224 */ /* 0x000fe200078e0a02 */
[----:B------:R-:W-:-:S04]  /*00d0*/  PLOP3.LUT P0, PT, PT, PT, PT, 0x80, 0x8 ;  /* 0x000000000008781c */ /* 0x000fc80003f0f070 */
[----:B------:R-:W-:-:S13]  /*00e0*/  ISETP.GT.AND P1, PT, R3, 0xc, PT ;  /* 0x0000000c0300780c */ /* 0x000fda0003f24270 */
[----:B------:R-:W-:Y:S05]  /*00f0*/  @!P1 BRA `(.L_x_2) ;  /* 0x0000000000509947 */ /* 0x000fea0003800000 */
[----:B------:R-:W-:-:S13]  /*0100*/  PLOP3.LUT P0, PT, PT, PT, PT, 0x8, 0x80 ;  /* 0x000000000080781c */ /* 0x000fda0003f0e170 */
.L_x_3:
[----:B------:R-:W-:Y:S01]  /*0110*/  BAR.SYNC.DEFER_BLOCKING 0x0 ;  /* 0x0000000000007b1d */ /* 0x000fe20000010000 */
[----:B------:R-:W-:-:S07]  /*0120*/  VIADD R2, R2, 0x10 ;  /* 0x0000001002027836 */ /* 0x000fce0000000000 */
[----:B------:R-:W-:Y:S08]  /*0130*/  BAR.SYNC.DEFER_BLOCKING 0x0 ;  /* 0x0000000000007b1d */ /* 0x000ff00000010000 */
        /* <DEDUP_REMOVED lines=13> */
[----:B------:R-:W-:Y:S01]  /*0210*/  BAR.SYNC.DEFER_BLOCKING 0x0 ;  /* 0x0000000000007b1d */ /* 0x000fe20000010000 */
[----:B------:R-:W-:-:S13]  /*0220*/  ISETP.GE.AND P1, PT, R2, -0xc, PT ;  /* 0xfffffff40200780c */ /* 0x000fda0003f26270 */
[----:B------:R-:W-:Y:S05]  /*0230*/  @!P1 BRA `(.L_x_3) ;  /* 0xfffffffc00b49947 */ /* 0x000fea000383ffff */
.L_x_2:
[----:B------:R-:W-:-:S05]  /*0240*/  IMAD.MOV R3, RZ, RZ, -R2 ;  /* 0x000000ffff037224 */ /* 0x000fca00078e0a02 */
[----:B------:R-:W-:-:S13]  /*0250*/  ISETP.GT.AND P1, PT, R3, 0x4, PT ;  /* 0x000000040300780c */ /* 0x000fda0003f24270 */
[----:B------:R-:W-:Y:S05]  /*0260*/  @!P1 BRA `(.L_x_4) ;  /* 0x0000000000289947 */ /* 0x000fea0003800000 */
        /* <DEDUP_REMOVED lines=8> */
[----:B------:R-:W-:Y:S01]  /*02f0*/  PLOP3.LUT P0, PT, PT, PT, PT, 0x8, 0x80 ;  /* 0x000000000080781c */ /* 0x000fe20003f0e170 */
[----:B------:R-:W-:-:S12]  /*0300*/  VIADD R2, R2, 0x8 ;  /* 0x0000000802027836 */ /* 0x000fd80000000000 */
.L_x_4:
[----:B------:R-:W-:-:S13]  /*0310*/  ISETP.NE.OR P0, PT, R2, RZ, P0 ;  /* 0x000000ff0200720c */ /* 0x000fda0000705670 */
[----:B------:R-:W-:Y:S05]  /*0320*/  @!P0 BRA `(.L_x_0) ;  /* 0x00000000001c8947 */ /* 0x000fea0003800000 */
.L_x_1:
[----:B------:R-:W-:Y:S01]  /*0330*/  BAR.SYNC.DEFER_BLOCKING 0x0 ;  /* 0x0000000000007b1d */ /* 0x000fe20000010000 */
[----:B------:R-:W-:-:S07]  /*0340*/  VIADD R2, R2, 0x4 ;  /* 0x0000000402027836 */ /* 0x000fce0000000000 */
[----:B------:R-:W-:Y:S08]  /*0350*/  BAR.SYNC.DEFER_BLOCKING 0x0 ;  /* 0x0000000000007b1d */ /* 0x000ff00000010000 */
[----:B------:R-:W-:Y:S08]  /*0360*/  BAR.SYNC.DEFER_BLOCKING 0x0 ;  /* 0x0000000000007b1d */ /* 0x000ff00000010000 */
[----:B------:R-:W-:Y:S01]  /*0370*/  BAR.SYNC.DEFER_BLOCKING 0x0 ;  /* 0x0000000000007b1d */ /* 0x000fe20000010000 */
[----:B------:R-:W-:-:S13]  /*0380*/  ISETP.NE.AND P0, PT, R2, RZ, PT ;  /* 0x000000ff0200720c */ /* 0x000fda0003f05270 */
[----:B------:R-:W-:Y:S05]  /*0390*/  @P0 BRA `(.L_x_1) ;  /* 0xfffffffc00e40947 */ /* 0x000fea000383ffff */
.L_x_0:
[----:B------:R-:W-:-:S13]  /*03a0*/  ISETP.NE.AND P0, PT, R0, RZ, PT ;  /* 0x000000ff0000720c */ /* 0x000fda0003f05270 */
[----:B------:R-:W-:Y:S05]  /*03b0*/  @!P0 EXIT ;  /* 0x000000000000894d */ /* 0x000fea0003800000 */
[----:B------:R-:W-:-:S07]  /*03c0*/  IMAD.MOV R0, RZ, RZ, -R0 ;  /* 0x000000ffff007224 */ /* 0x000fce00078e0a00 */
.L_x_5:
[----:B------:R-:W-:Y:S01]  /*03d0*/  VIADD R0, R0, 0x1 ;  /* 0x0000000100007836 */ /* 0x000fe20000000000 */
[----:B------:R-:W-:Y:S04]  /*03e0*/  BAR.SYNC.DEFER_BLOCKING 0x0 ;  /* 0x0000000000007b1d */ /* 0x000fe80000010000 */
[----:B------:R-:W-:-:S13]  /*03f0*/  ISETP.NE.AND P0, PT, R0, RZ, PT ;  /* 0x000000ff0000720c */ /* 0x000fda0003f05270 */
[----:B------:R-:W-:Y:S05]  /*0400*/  @P0 BRA `(.L_x_5) ;  /* 0xfffffffc00f00947 */ /* 0x000fea000383ffff */
[----:B------:R-:W-:Y:S05]  /*0410*/  EXIT ;  /* 0x000000000000794d */ /* 0x000fea0003800000 */
.L_x_6:
[----:B------:R-:W-:-:S00]  /*0420*/  BRA `(.L_x_6) ;  /* 0xfffffffc00fc7947 */ /* 0x000fc0000383ffff */
[----:B------:R-:W-:-:S00]  /*0430*/  NOP ;  /* 0x0000000000007918 */ /* 0x000fc00000000000 */
        /* <DEDUP_REMOVED lines=12> */
.L_x_92:


//--------------------- .text._Z12wuManber_GPUPjiS_iiS_S_S_i --------------------------
	.section	.text._Z12wuManber_GPUPjiS_iiS_S_S_i,"ax",@progbits
	.align	128
        .global         _Z12wuManber_GPUPjiS_iiS_S_S_i
        .type           _Z12wuManber_GPUPjiS_iiS_S_S_i,@function
        .size           _Z12wuManber_GPUPjiS_iiS_S_S_i,(.L_x_93 - _Z12wuManber_GPUPjiS_iiS_S_S_i)
        .other          _Z12wuManber_GPUPjiS_iiS_S_S_i,@"STO_CUDA_ENTRY STV_DEFAULT"
_Z12wuManber_GPUPjiS_iiS_S_S_i:
.text._Z12wuManber_GPUPjiS_iiS_S_S_i:
[----:B------:R-:W-:Y:S01]  /*0000*/  LDC R1, c[0x0][0x37c] ;  /* 0x0000df00ff017b82 */ /* 0x000fe20000000800 */
[----:B------:R-:W0:Y:S01]  /*0010*/  S2R R0, SR_TID.X ;  /* 0x0000000000007919 */ /* 0x000e220000002100 */
[----:B------:R-:W0:Y:S01]  /*0020*/  LDCU UR9, c[0x0][0x398] ;  /* 0x00007300ff0977ac */ /* 0x000e220008000800 */
[----:B------:R-:W1:Y:S01]  /*0030*/  LDCU.64 UR10, c[0x0][0x358] ;  /* 0x00006b00ff0a77ac */ /* 0x000e620008000a00 */
[----:B0-----:R-:W-:-:S13]  /*0040*/  ISETP.GE.U32.AND P0, PT, R0, UR9, PT ;  /* 0x0000000900007c0c */ /* 0x001fda000bf06070 */
[----:B------:R-:W0:Y:S02]  /*0050*/  @!P0 LDC.64 R2, c[0x0][0x390] ;  /* 0x0000e400ff028b82 */ /* 0x000e240000000a00 */
[----:B0-----:R-:W-:-:S06]  /*0060*/  @!P0 IMAD.WIDE.U32 R2, R0, 0x4, R2 ;  /* 0x0000000400028825 */ /* 0x001fcc00078e0002 */
[----:B-1----:R0:W2:Y:S01]  /*0070*/  @!P0 LDG.E R2, desc[UR10][R2.64] ;  /* 0x0000000a02028981 */ /* 0x0020a2000c1e1900 */
[----:B------:R-:W1:Y:S01]  /*0080*/  S2UR UR8, SR_CgaCtaId ;  /* 0x00000000000879c3 */ /* 0x000e620000008800 */
[----:B------:R-:W-:Y:S01]  /*0090*/  VOTEU.ALL UP0, P0 ;  /* 0x0000000000ff7886 */ /* 0x000fe20000000000 */
[----:B------:R-:W-:Y:S01]  /*00a0*/  UMOV UR5, 0x400 ;  /* 0x0000040000057882 */ /* 0x000fe20000000000 */
[----:B------:R-:W-:Y:S01]  /*00b0*/  IMAD.MOV.U32 R9, RZ, RZ, 0x1 ;  /* 0x00000001ff097424 */ /* 0x000fe200078e00ff */
[----:B------:R-:W-:Y:S01]  /*00c0*/  UIADD3 UR4, UPT, UPT, UR5, 0x80, URZ ;  /* 0x0000008005047890 */ /* 0x000fe2000fffe0ff */
[----:B------:R-:W-:Y:S02]  /*00d0*/  IMAD.SHL.U32 R8, R0, 0x4, RZ ;  /* 0x0000000400087824 */ /* 0x000fe400078e00ff */
[----:B------:R-:W-:Y:S01]  /*00e0*/  IMAD.MOV.U32 R13, RZ, RZ, RZ ;  /* 0x000000ffff0d7224 */ /* 0x000fe200078e00ff */
[----:B------:R-:W3:Y:S08]  /*00f0*/  S2UR UR14, SR_CTAID.X ;  /* 0x00000000000e79c3 */ /* 0x000ef00000002500 */
[----:B------:R-:W3:Y:S01]  /*0100*/  LDC R7, c[0x0][0x360] ;  /* 0x0000d800ff077b82 */ /* 0x000ee20000000800 */
[----:B-1----:R-:W-:-:S02]  /*0110*/  @!UP0 ULEA UR7, UR8, UR5, 0x18 ;  /* 0x0000000508078291 */ /* 0x002fc4000f8ec0ff */
[----:B------:R-:W-:Y:S02]  /*0120*/  ULEA UR6, UR8, UR4, 0x18 ;  /* 0x0000000408067291 */ /* 0x000fe4000f8ec0ff */
[----:B------:R-:W-:Y:S02]  /*0130*/  UISETP.GE.AND UP0, UPT, UR9, 0x1, UPT ;  /* 0x000000010900788c */ /* 0x000fe4000bf06270 */
[----:B------:R-:W-:Y:S01]  /*0140*/  @!P0 LEA R5, R0, UR7, 0x2 ;  /* 0x0000000700058c11 */ /* 0x000fe2000f8e10ff */
[----:B------:R-:W-:Y:S01]  /*0150*/  UIADD3 UR4, UPT, UPT, UR5, 0x2080, URZ ;  /* 0x0000208005047890 */ /* 0x000fe2000fffe0ff */
[----:B0-----:R-:W-:-:S03]  /*0160*/  VIADD R3, R8, UR6 ;  /* 0x0000000608037c36 */ /* 0x001fc60008000000 */
[----:B------:R-:W-:Y:S01]  /*0170*/  ULEA UR7, UR8, UR4, 0x18 ;  /* 0x0000000408077291 */ /* 0x000fe2000f8ec0ff */
[----:B---3--:R-:W-:-:S05]  /*0180*/  IMAD R10, R7, UR14, R0 ;  /* 0x0000000e070a7c24 */ /* 0x008fca000f8e0200 */
[----:B------:R-:W-:Y:S01]  /*0190*/  VIADD R11, R8, UR7 ;  /* 0x00000007080b7c36 */ /* 0x000fe20008000000 */
[----:B--2---:R0:W-:Y:S04]  /*01a0*/  @!P0 STS [R5], R2 ;  /* 0x0000000205008388 */ /* 0x0041e80000000800 */
[----:B------:R0:W-:Y:S01]  /*01b0*/  STS [R8+UR6], R9 ;  /* 0x0000000908007988 */ /* 0x0001e20008000806 */
[----:B------:R-:W-:Y:S05]  /*01c0*/  BRA.U !UP0, `(.L_x_7) ;  /* 0x0000000508f07547 */ /* 0x000fea000b800000 */
[----:B0-----:R-:W0:Y:S02]  /*01d0*/  LDC.64 R4, c[0x0][0x380] ;  /* 0x0000e000ff047b82 */ /* 0x001e240000000a00 */
[----:B0-----:R-:W-:-:S05]  /*01e0*/  IMAD.WIDE.U32 R4, R10, 0x4, R4 ;  /* 0x000000040a047825 */ /* 0x001fca00078e0004 */
[----:B------:R0:W5:Y:S01]  /*01f0*/  LDG.E R2, desc[UR10][R4.64] ;  /* 0x0000000a04027981 */ /* 0x000162000c1e1900 */
[----:B------:R-:W-:Y:S01]  /*0200*/  UISETP.GE.U32.AND UP1, UPT, UR9, 0x8, UPT ;  /* 0x000000080900788c */ /* 0x000fe2000bf26070 */
[----:B------:R-:W-:Y:S01]  /*0210*/  IMAD.MOV.U32 R13, RZ, RZ, RZ ;  /* 0x000000ffff0d7224 */ /* 0x000fe200078e00ff */
[----:B------:R-:W-:Y:S01]  /*0220*/  ULOP3.LUT UR12, UR9, 0x7, URZ, 0xc0, !UPT ;  /* 0x00000007090c7892 */ /* 0x000fe2000f8ec0ff */
[----:B------:R-:W-:-:S03]  /*0230*/  UMOV UR4, URZ ;  /* 0x000000ff00047c82 */ /* 0x000fc60008000000 */
[----:B------:R-:W-:-:S03]  /*0240*/  UISETP.NE.AND UP0, UPT, UR12, URZ, UPT ;  /* 0x000000ff0c00728c */ /* 0x000fc6000bf05270 */
[----:B0-----:R-:W-:Y:S08]  /*0250*/  BRA.U !UP1, `(.L_x_8) ;  /* 0x0000000109d47547 */ /* 0x001ff0000b800000 */
[----:B------:R-:W-:Y:S01]  /*0260*/  ULEA UR5, UR8, UR5, 0x18 ;  /* 0x0000000508057291 */ /* 0x000fe2000f8ec0ff */
[----:B------:R-:W-:Y:S01]  /*0270*/  CS2R R12, SRZ ;  /* 0x00000000000c7805 */ /* 0x000fe2000001ff00 */
[----:B------:R-:W-:Y:S02]  /*0280*/  ULOP3.LUT UR4, UR9, 0x7ffffff8, URZ, 0xc0, !UPT ;  /* 0x7ffffff809047892 */ /* 0x000fe4000f8ec0ff */
[----:B------:R-:W-:Y:S02]  /*0290*/  UIADD3 UR5, UPT, UPT, UR5, 0x10, URZ ;  /* 0x0000001005057890 */ /* 0x000fe4000fffe0ff */
[----:B------:R-:W-:-:S12]  /*02a0*/  UIADD3 UR8, UPT, UPT, -UR4, URZ, URZ ;  /* 0x000000ff04087290 */ /* 0x000fd8000fffe1ff */
.L_x_9:
[----:B0-----:R-:W0:Y:S01]  /*02b0*/  LDS.128 R4, [UR5+-0x10] ;  /* 0xfffff005ff047984 */ /* 0x001e220008000c00 */
[----:B------:R-:W-:Y:S01]  /*02c0*/  IMAD.MOV.U32 R15, RZ, RZ, 0x4 ;  /* 0x00000004ff0f7424 */ /* 0x000fe200078e00ff */
[----:B------:R-:W-:-:S04]  /*02d0*/  UIADD3 UR8, UPT, UPT, UR8, 0x8, URZ ;  /* 0x0000000808087890 */ /* 0x000fc8000fffe0ff */
[----:B------:R-:W-:Y:S01]  /*02e0*/  UISETP.NE.AND UP1, UPT, UR8, URZ, UPT ;  /* 0x000000ff0800728c */ /* 0x000fe2000bf25270 */
[C---:B0----5:R-:W-:Y:S01]  /*02f0*/  ISETP.NE.AND P3, PT, R2.reuse, R7, PT ;  /* 0x000000070200720c */ /* 0x061fe20003f65270 */
[----:B------:R-:W-:Y:S01]  /*0300*/  IMAD.MOV.U32 R7, RZ, RZ, 0x2 ;  /* 0x00000002ff077424 */ /* 0x000fe200078e00ff */
[C---:B------:R-:W-:Y:S02]  /*0310*/  ISETP.NE.AND P0, PT, R2.reuse, R4, PT ;  /* 0x000000040200720c */ /* 0x040fe40003f05270 */
[C---:B------:R-:W-:Y:S02]  /*0320*/  ISETP.NE.AND P1, PT, R2.reuse, R5, PT ;  /* 0x000000050200720c */ /* 0x040fe40003f25270 */
[-C--:B------:R-:W-:Y:S02]  /*0330*/  SHF.L.U32 R5, R7, R12.reuse, RZ ;  /* 0x0000000c07057219 */ /* 0x080fe400000006ff */
[----:B------:R-:W-:Y:S02]  /*0340*/  SHF.L.U32 R4, R9, R12, RZ ;  /* 0x0000000c09047219 */ /* 0x000fe400000006ff */
[----:B------:R-:W-:-:S02]  /*0350*/  ISETP.NE.AND P2, PT, R2, R6, PT ;  /* 0x000000060200720c */ /* 0x000fc40003f45270 */
[-C--:B------:R-:W-:Y:S01]  /*0360*/  SHF.L.U32 R6, R15, R12.reuse, RZ ;  /* 0x0000000c0f067219 */ /* 0x080fe200000006ff */
[----:B------:R-:W-:Y:S01]  /*0370*/  @!P3 IMAD.MOV.U32 R15, RZ, RZ, 0x8 ;  /* 0x00000008ff0fb424 */ /* 0x000fe200078e00ff */
[----:B------:R-:W-:Y:S02]  /*0380*/  SEL R5, R5, RZ, !P1 ;  /* 0x000000ff05057207 */ /* 0x000fe40004800000 */
[----:B------:R-:W-:Y:S02]  /*0390*/  SEL R4, R4, RZ, !P0 ;  /* 0x000000ff04047207 */ /* 0x000fe40004000000 */
[----:B------:R-:W-:Y:S02]  /*03a0*/  SEL R7, R6, RZ, !P2 ;  /* 0x000000ff06077207 */ /* 0x000fe40005000000 */
[----:B------:R-:W-:Y:S02]  /*03b0*/  LOP3.LUT R4, R5, R13, R4, 0xfe, !PT ;  /* 0x0000000d05047212 */ /* 0x000fe400078efe04 */
[----:B------:R-:W-:-:S02]  /*03c0*/  @!P3 SHF.L.U32 R6, R15, R12, RZ ;  /* 0x0000000c0f06b219 */ /* 0x000fc400000006ff */
[----:B------:R-:W-:-:S04]  /*03d0*/  LOP3.LUT R13, R4, R7, RZ, 0xfc, !PT ;  /* 0x00000007040d7212 */ /* 0x000fc800078efcff */
[----:B------:R-:W-:-:S05]  /*03e0*/  @!P3 LOP3.LUT R13, R13, R6, RZ, 0xfc, !PT ;  /* 0x000000060d0db212 */ /* 0x000fca00078efcff */
[----:B------:R-:W-:Y:S04]  /*03f0*/  @!P3 STS [R8+UR7], R13 ;  /* 0x0000000d0800b988 */ /* 0x000fe80008000807 */
[----:B------:R-:W0:Y:S02]  /*0400*/  LDS R5, [UR5] ;  /* 0x00000005ff057984 */ /* 0x000e240008000800 */
[----:B0-----:R-:W-:-:S13]  /*0410*/  ISETP.NE.AND P0, PT, R2, R5, PT ;  /* 0x000000050200720c */ /* 0x001fda0003f05270 */
[----:B------:R-:W-:-:S05]  /*0420*/  @!P0 IMAD.MOV.U32 R5, RZ, RZ, 0x10 ;  /* 0x00000010ff058424 */ /* 0x000fca00078e00ff */
[----:B------:R-:W-:-:S04]  /*0430*/  @!P0 SHF.L.U32 R4, R5, R12, RZ ;  /* 0x0000000c05048219 */ /* 0x000fc800000006ff */
[----:B------:R-:W-:-:S05]  /*0440*/  @!P0 LOP3.LUT R13, R13, R4, RZ, 0xfc, !PT ;  /* 0x000000040d0d8212 */ /* 0x000fca00078efcff */
[----:B------:R-:W-:Y:S04]  /*0450*/  @!P0 STS [R8+UR7], R13 ;  /* 0x0000000d08008988 */ /* 0x000fe80008000807 */
[----:B------:R-:W0:Y:S02]  /*0460*/  LDS R5, [UR5+0x4] ;  /* 0x00000405ff057984 */ /* 0x000e240008000800 */
        /* <DEDUP_REMOVED lines=11> */
[----:B------:R-:W0:Y:S01]  /*0520*/  LDS R5, [UR5+0xc] ;  /* 0x00000c05ff057984 */ /* 0x000e220008000800 */
[----:B------:R-:W-:Y:S01]  /*0530*/  UIADD3 UR5, UPT, UPT, UR5, 0x20, URZ ;  /* 0x0000002005057890 */ /* 0x000fe2000fffe0ff */
[----:B0-----:R-:W-:-:S13]  /*0540*/  ISETP.NE.AND P0, PT, R2, R5, PT ;  /* 0x000000050200720c */ /* 0x001fda0003f05270 */
[----:B------:R-:W-:-:S05]  /*0550*/  @!P0 IMAD.MOV.U32 R5, RZ, RZ, 0x80 ;  /* 0x00000080ff058424 */ /* 0x000fca00078e00ff */
[----:B------:R-:W-:Y:S01]  /*0560*/  @!P0 SHF.L.U32 R4, R5, R12, RZ ;  /* 0x0000000c05048219 */ /* 0x000fe200000006ff */
[----:B------:R-:W-:-:S03]  /*0570*/  VIADD R12, R12, 0x8 ;  /* 0x000000080c0c7836 */ /* 0x000fc60000000000 */
[----:B------:R-:W-:-:S05]  /*0580*/  @!P0 LOP3.LUT R13, R13, R4, RZ, 0xfc, !PT ;  /* 0x000000040d0d8212 */ /* 0x000fca00078efcff */
[----:B------:R0:W-:Y:S01]  /*0590*/  @!P0 STS [R8+UR7], R13 ;  /* 0x0000000d08008988 */ /* 0x0001e20008000807 */
[----:B------:R-:W-:Y:S05]  /*05a0*/  BRA.U UP1, `(.L_x_9) ;  /* 0xfffffffd01407547 */ /* 0x000fea000b83ffff */
.L_x_8:
[----:B------:R-:W-:Y:S05]  /*05b0*/  BRA.U !UP0, `(.L_x_7) ;  /* 0x0000000108f47547 */ /* 0x000fea000b800000 */
[----:B------:R-:W1:Y:S01]  /*05c0*/  LDCU UR8, c[0x0][0x398] ;  /* 0x00007300ff0877ac */ /* 0x000e620008000800 */
[----:B------:R-:W-:Y:S02]  /*05d0*/  UISETP.GE.U32.AND UP0, UPT, UR12, 0x4, UPT ;  /* 0x000000040c00788c */ /* 0x000fe4000bf06070 */
[----:B-1----:R-:W-:-:S04]  /*05e0*/  ULOP3.LUT UR13, UR8, 0x3, URZ, 0xc0, !UPT ;  /* 0x00000003080d7892 */ /* 0x002fc8000f8ec0ff */
[----:B------:R-:W-:-:S03]  /*05f0*/  UISETP.NE.AND UP1, UPT, UR13, URZ, UPT ;  /* 0x000000ff0d00728c */ /* 0x000fc6000bf25270 */
[----:B------:R-:W-:Y:S08]  /*0600*/  BRA.U !UP0, `(.L_x_10) ;  /* 0x0000000108687547 */ /* 0x000ff0000b800000 */
[----:B------:R-:W1:Y:S01]  /*0610*/  S2UR UR9, SR_CgaCtaId ;  /* 0x00000000000979c3 */ /* 0x000e620000008800 */
[----:B------:R-:W-:Y:S01]  /*0620*/  UMOV UR5, 0x400 ;  /* 0x0000040000057882 */ /* 0x000fe20000000000 */
[----:B------:R-:W-:Y:S02]  /*0630*/  IMAD.MOV.U32 R6, RZ, RZ, 0x2 ;  /* 0x00000002ff067424 */ /* 0x000fe400078e00ff */
[----:B------:R-:W-:Y:S01]  /*0640*/  IMAD.MOV.U32 R12, RZ, RZ, 0x8 ;  /* 0x00000008ff0c7424 */ /* 0x000fe200078e00ff */
[----:B-1----:R-:W-:-:S04]  /*0650*/  ULEA UR5, UR9, UR5, 0x18 ;  /* 0x0000000509057291 */ /* 0x002fc8000f8ec0ff */
[----:B------:R-:W-:-:S09]  /*0660*/  ULEA UR5, UR4, UR5, 0x2 ;  /* 0x0000000504057291 */ /* 0x000fd2000f8e10ff */
[----:B------:R-:W1:Y:S02]  /*0670*/  LDS R5, [UR5] ;  /* 0x00000005ff057984 */ /* 0x000e640008000800 */
[----:B-1---5:R-:W-:-:S13]  /*0680*/  ISETP.NE.AND P0, PT, R2, R5, PT ;  /* 0x000000050200720c */ /* 0x022fda0003f05270 */
[----:B------:R-:W-:-:S04]  /*0690*/  @!P0 SHF.L.U32 R4, R9, UR4, RZ ;  /* 0x0000000409048c19 */ /* 0x000fc800080006ff */
[----:B0-----:R-:W-:-:S05]  /*06a0*/  @!P0 LOP3.LUT R13, R13, R4, RZ, 0xfc, !PT ;  /* 0x000000040d0d8212 */ /* 0x001fca00078efcff */
[----:B------:R-:W-:Y:S04]  /*06b0*/  @!P0 STS [R8+UR7], R13 ;  /* 0x0000000d08008988 */ /* 0x000fe80008000807 */
[----:B------:R-:W0:Y:S04]  /*06c0*/  LDS R7, [UR5+0x4] ;  /* 0x00000405ff077984 */ /* 0x000e280008000800 */
[----:B------:R-:W1:Y:S01]  /*06d0*/  LDS.64 R4, [UR5+0x8] ;  /* 0x00000805ff047984 */ /* 0x000e620008000a00 */
[C---:B0-----:R-:W-:Y:S01]  /*06e0*/  ISETP.NE.AND P0, PT, R2.reuse, R7, PT ;  /* 0x000000070200720c */ /* 0x041fe20003f05270 */
[----:B------:R-:W-:Y:S01]  /*06f0*/  IMAD.MOV.U32 R7, RZ, RZ, 0x4 ;  /* 0x00000004ff077424 */ /* 0x000fe200078e00ff */
[----:B-1----:R-:W-:-:S02]  /*0700*/  ISETP.NE.AND P1, PT, R2, R4, PT ;  /* 0x000000040200720c */ /* 0x002fc40003f25270 */
[----:B------:R-:W-:Y:S02]  /*0710*/  SHF.L.U32 R4, R6, UR4, RZ ;  /* 0x0000000406047c19 */ /* 0x000fe400080006ff */
[----:B------:R-:W-:Y:S02]  /*0720*/  SHF.L.U32 R6, R7, UR4, RZ ;  /* 0x0000000407067c19 */ /* 0x000fe400080006ff */
[----:B------:R-:W-:Y:S02]  /*0730*/  ISETP.NE.AND P2, PT, R2, R5, PT ;  /* 0x000000050200720c */ /* 0x000fe40003f45270 */
[----:B------:R-:W-:Y:S01]  /*0740*/  SHF.L.U32 R5, R12, UR4, RZ ;  /* 0x000000040c057c19 */ /* 0x000fe200080006ff */
[----:B------:R-:W-:Y:S01]  /*0750*/  UIADD3 UR4, UPT, UPT, UR4, 0x4, URZ ;  /* 0x0000000404047890 */ /* 0x000fe2000fffe0ff */
[----:B------:R-:W-:Y:S02]  /*0760*/  SEL R4, R4, RZ, !P0 ;  /* 0x000000ff04047207 */ /* 0x000fe40004000000 */
[----:B------:R-:W-:-:S02]  /*0770*/  SEL R6, R6, RZ, !P1 ;  /* 0x000000ff06067207 */ /* 0x000fc40004800000 */
[----:B------:R-:W-:Y:S02]  /*0780*/  SEL R5, R5, RZ, !P2 ;  /* 0x000000ff05057207 */ /* 0x000fe40005000000 */
[----:B------:R-:W-:-:S04]  /*0790*/  LOP3.LUT R4, R6, R13, R4, 0xfe, !PT ;  /* 0x0000000d06047212 */ /* 0x000fc800078efe04 */
[----:B------:R-:W-:-:S07]  /*07a0*/  LOP3.LUT R13, R4, R5, RZ, 0xfc, !PT ;  /* 0x00000005040d7212 */ /* 0x000fce00078efcff */
.L_x_10:
[----:B------:R-:W-:Y:S05]  /*07b0*/  BRA.U !UP1, `(.L_x_7) ;  /* 0x0000000109747547 */ /* 0x000fea000b800000 */
[----:B------:R-:W-:Y:S02]  /*07c0*/  UISETP.NE.AND UP0, UPT, UR13, 0x1, UPT ;  /* 0x000000010d00788c */ /* 0x000fe4000bf05270 */
[----:B------:R-:W-:-:S04]  /*07d0*/  ULOP3.LUT UR5, UR8, 0x1, URZ, 0xc0, !UPT ;  /* 0x0000000108057892 */ /* 0x000fc8000f8ec0ff */
[----:B------:R-:W-:-:S03]  /*07e0*/  UISETP.NE.U32.AND UP1, UPT, UR5, 0x1, UPT ;  /* 0x000000010500788c */ /* 0x000fc6000bf25070 */
[----:B------:R-:W-:Y:S08]  /*07f0*/  BRA.U !UP0, `(.L_x_11) ;  /* 0x0000000108407547 */ /* 0x000ff0000b800000 */
[----:B------:R-:W1:Y:S01]  /*0800*/  S2UR UR8, SR_CgaCtaId ;  /* 0x00000000000879c3 */ /* 0x000e620000008800 */
[----:B------:R-:W-:Y:S02]  /*0810*/  UMOV UR5, 0x400 ;  /* 0x0000040000057882 */ /* 0x000fe40000000000 */
[----:B-1----:R-:W-:-:S04]  /*0820*/  ULEA UR5, UR8, UR5, 0x18 ;  /* 0x0000000508057291 */ /* 0x002fc8000f8ec0ff */
[----:B------:R-:W-:-:S09]  /*0830*/  ULEA UR5, UR4, UR5, 0x2 ;  /* 0x0000000504057291 */ /* 0x000fd2000f8e10ff */
[----:B------:R-:W1:Y:S02]  /*0840*/  LDS R5, [UR5] ;  /* 0x00000005ff057984 */ /* 0x000e640008000800 */
[----:B-1---5:R-:W-:-:S13]  /*0850*/  ISETP.NE.AND P0, PT, R2, R5, PT ;  /* 0x000000050200720c */ /* 0x022fda0003f05270 */
[----:B------:R-:W-:-:S04]  /*0860*/  @!P0 SHF.L.U32 R4, R9, UR4, RZ ;  /* 0x0000000409048c19 */ /* 0x000fc800080006ff */
[----:B0-----:R-:W-:Y:S01]  /*0870*/  @!P0 LOP3.LUT R13, R13, R4, RZ, 0xfc, !PT ;  /* 0x000000040d0d8212 */ /* 0x001fe200078efcff */
[----:B------:R-:W-:-:S04]  /*0880*/  IMAD.MOV.U32 R4, RZ, RZ, 0x2 ;  /* 0x00000002ff047424 */ /* 0x000fc800078e00ff */
[----:B------:R-:W-:Y:S01]  /*0890*/  @!P0 STS [R8+UR7], R13 ;  /* 0x0000000d08008988 */ /* 0x000fe20008000807 */
[----:B------:R-:W-:Y:S01]  /*08a0*/  SHF.L.U32 R4, R4, UR4, RZ ;  /* 0x0000000404047c19 */ /* 0x000fe200080006ff */
[----:B------:R-:W-:Y:S02]  /*08b0*/  UIADD3 UR4, UPT, UPT, UR4, 0x2, URZ ;  /* 0x0000000204047890 */ /* 0x000fe4000fffe0ff */
[----:B------:R-:W0:Y:S02]  /*08c0*/  LDS R5, [UR5+0x4] ;  /* 0x00000405ff057984 */ /* 0x000e240008000800 */
[----:B0-----:R-:W-:-:S04]  /*08d0*/  ISETP.NE.AND P0, PT, R2, R5, PT ;  /* 0x000000050200720c */ /* 0x001fc80003f05270 */
[----:B------:R-:W-:-:S04]  /*08e0*/  SEL R4, R4, RZ, !P0 ;  /* 0x000000ff04047207 */ /* 0x000fc80004000000 */
[----:B------:R-:W-:-:S07]  /*08f0*/  LOP3.LUT R13, R13, R4, RZ, 0xfc, !PT ;  /* 0x000000040d0d7212 */ /* 0x000fce00078efcff */
.L_x_11:
[----:B------:R-:W-:Y:S05]  /*0900*/  BRA.U UP1, `(.L_x_7) ;  /* 0x0000000101207547 */ /* 0x000fea000b800000 */
[----:B------:R-:W1:Y:S01]  /*0910*/  S2UR UR8, SR_CgaCtaId ;  /* 0x00000000000879c3 */ /* 0x000e620000008800 */
[----:B------:R-:W-:Y:S02]  /*0920*/  UMOV UR5, 0x400 ;  /* 0x0000040000057882 */ /* 0x000fe40000000000 */
[----:B-1----:R-:W-:-:S04]  /*0930*/  ULEA UR5, UR8, UR5, 0x18 ;  /* 0x0000000508057291 */ /* 0x002fc8000f8ec0ff */
[----:B------:R-:W-:-:S09]  /*0940*/  ULEA UR5, UR4, UR5, 0x2 ;  /* 0x0000000504057291 */ /* 0x000fd2000f8e10ff */
[----:B------:R-:W1:Y:S02]  /*0950*/  LDS R5, [UR5] ;  /* 0x00000005ff057984 */ /* 0x000e640008000800 */
[----:B-1---5:R-:W-:-:S13]  /*0960*/  ISETP.NE.AND P0, PT, R2, R5, PT ;  /* 0x000000050200720c */ /* 0x022fda0003f05270 */
[----:B------:R-:W-:-:S04]  /*0970*/  @!P0 SHF.L.U32 R2, R9, UR4, RZ ;  /* 0x0000000409028c19 */ /* 0x000fc800080006ff */
[----:B0-----:R-:W-:-:S07]  /*0980*/  @!P0 LOP3.LUT R13, R13, R2, RZ, 0xfc, !PT ;  /* 0x000000020d0d8212 */ /* 0x001fce00078efcff */
.L_x_7:
[C---:B------:R-:W-:Y:S01]  /*0990*/  ISETP.GT.U32.AND P1, PT, R0.reuse, 0x1ff, PT ;  /* 0x000001ff0000780c */ /* 0x040fe20003f24070 */
[----:B------:R-:W1:Y:S01]  /*09a0*/  LDC R12, c[0x0][0x39c] ;  /* 0x0000e700ff0c7b82 */ /* 0x000e620000000800 */
[C---:B------:R-:W-:Y:S01]  /*09b0*/  LOP3.LUT P0, RZ, R0.reuse, UR14, RZ, 0xfc, !PT ;  /* 0x0000000e00ff7c12 */ /* 0x040fe2000f80fcff */
[----:B------:R-:W-:Y:S01]  /*09c0*/  BSSY.RECONVERGENT B0, `(.L_x_12) ;  /* 0x000001b000007945 */ /* 0x000fe20003800200 */
[----:B0----5:R-:W-:Y:S02]  /*09d0*/  P2R R2, PR, RZ, 0x2 ;  /* 0x00000002ff027803 */ /* 0x021fe40000000000 */
[----:B------:R-:W-:Y:S02]  /*09e0*/  ISETP.GT.U32.AND P1, PT, R0, 0x3, PT ;  /* 0x000000030000780c */ /* 0x000fe40003f24070 */
[----:B------:R-:W-:Y:S02]  /*09f0*/  LOP3.LUT R13, RZ, R13, RZ, 0x33, !PT ;  /* 0x0000000dff0d7212 */ /* 0x000fe400078e33ff */
[----:B------:R-:W-:-:S02]  /*0a00*/  P2R R4, PR, RZ, 0x2 ;  /* 0x00000002ff047803 */ /* 0x000fc40000000000 */
[----:B------:R-:W-:Y:S01]  /*0a10*/  ISETP.NE.AND P1, PT, R2, RZ, PT ;  /* 0x000000ff0200720c */ /* 0x000fe20003f25270 */
[----:B------:R0:W-:Y:S01]  /*0a20*/  STS [R8+UR7], R13 ;  /* 0x0000000d08007988 */ /* 0x0001e20008000807 */
[C---:B------:R-:W-:Y:S01]  /*0a30*/  ISETP.GT.U32.AND P6, PT, R0.reuse, 0x7f, PT ;  /* 0x0000007f0000780c */ /* 0x040fe20003fc4070 */
[----:B------:R-:W-:Y:S01]  /*0a40*/  @!P0 IMAD.MOV.U32 R5, RZ, RZ, -0x1 ;  /* 0xffffffffff058424 */ /* 0x000fe200078e00ff */
[C---:B------:R-:W-:Y:S01]  /*0a50*/  ISETP.GT.U32.AND P5, PT, R0.reuse, 0x3f, PT ;  /* 0x0000003f0000780c */ /* 0x040fe20003fa4070 */
[----:B------:R0:W-:Y:S01]  /*0a60*/  @!P0 STS [R8+UR6], RZ ;  /* 0x000000ff08008988 */ /* 0x0001e20008000806 */
[C---:B------:R-:W-:Y:S02]  /*0a70*/  ISETP.GT.U32.AND P4, PT, R0.reuse, 0x1f, PT ;  /* 0x0000001f0000780c */ /* 0x040fe40003f84070 */
[C---:B------:R-:W-:Y:S01]  /*0a80*/  ISETP.GT.U32.AND P3, PT, R0.reuse, 0xf, PT ;  /* 0x0000000f0000780c */ /* 0x040fe20003f64070 */
[----:B------:R0:W-:Y:S01]  /*0a90*/  @!P0 STS [R8+UR7], R5 ;  /* 0x0000000508008988 */ /* 0x0001e20008000807 */
[----:B------:R-:W-:Y:S01]  /*0aa0*/  BAR.SYNC.DEFER_BLOCKING 0x0 ;  /* 0x0000000000007b1d */ /* 0x000fe20000010000 */
[----:B------:R-:W-:-:S02]  /*0ab0*/  ISETP.GT.U32.AND P0, PT, R0, 0xff, PT ;  /* 0x000000ff0000780c */ /* 0x000fc40003f04070 */
[----:B------:R-:W-:-:S03]  /*0ac0*/  ISETP.GT.U32.AND P2, PT, R0, 0x7, PT ;  /* 0x000000070000780c */ /* 0x000fc60003f44070 */
[----:B------:R-:W-:Y:S10]  /*0ad0*/  @P1 BRA `(.L_x_13) ;  /* 0x0000000000241947 */ /* 0x000ff40003800000 */
[C---:B------:R-:W-:Y:S02]  /*0ae0*/  LEA R7, R0.reuse, UR6, 0x3 ;  /* 0x0000000600077c11 */ /* 0x040fe4000f8e18ff */
[----:B------:R-:W-:-:S03]  /*0af0*/  LEA R4, R0, UR7, 0x3 ;  /* 0x0000000700047c11 */ /* 0x000fc6000f8e18ff */
[----:B------:R-:W2:Y:S04]  /*0b00*/  LDS.64 R14, [R7] ;  /* 0x00000000070e7984 */ /* 0x000ea80000000a00 */
[----:B------:R-:W0:Y:S01]  /*0b10*/  LDS.64 R16, [R4] ;  /* 0x0000000004107984 */ /* 0x000e220000000a00 */
[----:B--2---:R-:W-:Y:S01]  /*0b20*/  IMAD.IADD R2, R15, 0x1, R14 ;  /* 0x000000010f027824 */ /* 0x004fe200078e020e */
[----:B0-----:R-:W-:-:S04]  /*0b30*/  SHF.L.U32 R5, R17, R14, RZ ;  /* 0x0000000e11057219 */ /* 0x001fc800000006ff */
[----:B------:R2:W-:Y:S01]  /*0b40*/  STS [R7+0x4], R2 ;  /* 0x0000040207007388 */ /* 0x0005e20000000800 */
[----:B------:R-:W-:-:S05]  /*0b50*/  LOP3.LUT R5, R5, R16, RZ, 0xfc, !PT ;  /* 0x0000001005057212 */ /* 0x000fca00078efcff */
[----:B------:R2:W-:Y:S02]  /*0b60*/  STS [R4+0x4], R5 ;  /* 0x0000040504007388 */ /* 0x0005e40000000800 */
.L_x_13:
[----:B------:R-:W-:Y:S05]  /*0b70*/  BSYNC.RECONVERGENT B0 ;  /* 0x0000000000007941 */ /* 0x000fea0003800200 */
.L_x_12:
[----:B------:R-:W-:Y:S01]  /*0b80*/  BAR.SYNC.DEFER_BLOCKING 0x0 ;  /* 0x0000000000007b1d */ /* 0x000fe20000010000 */
[----:B------:R-:W-:-:S05]  /*0b90*/  ISETP.GT.U32.AND P1, PT, R0, 0x1, PT ;  /* 0x000000010000780c */ /* 0x000fca0003f24070 */
[----:B------:R-:W-:Y:S04]  /*0ba0*/  BSSY.RECONVERGENT B0, `(.L_x_14) ;  /* 0x000000d000007945 */ /* 0x000fe80003800200 */
[----:B------:R-:W-:Y:S05]  /*0bb0*/  @P0 BRA `(.L_x_15) ;  /* 0x00000000002c0947 */ /* 0x000fea0003800000 */
[C---:B0-2---:R-:W-:Y:S02]  /*0bc0*/  LEA R5, R0.reuse, UR6, 0x4 ;  /* 0x0000000600057c11 */ /* 0x045fe4000f8e20ff */
[----:B------:R-:W-:-:S03]  /*0bd0*/  LEA R7, R0, UR7, 0x4 ;  /* 0x0000000700077c11 */ /* 0x000fc6000f8e20ff */
[----:B------:R-:W-:Y:S04]  /*0be0*/  LDS R13, [R5+0x4] ;  /* 0x00000400050d7984 */ /* 0x000fe80000000800 */
[----:B------:R-:W0:Y:S04]  /*0bf0*/  LDS R4, [R7+0xc] ;  /* 0x00000c0007047984 */ /* 0x000e280000000800 */
[----:B------:R-:W2:Y:S04]  /*0c00*/  LDS R2, [R5+0xc] ;  /* 0x00000c0005027984 */ /* 0x000ea80000000800 */
[----:B------:R-:W3:Y:S01]  /*0c10*/  LDS R15, [R7+0x4] ;  /* 0x00000400070f7984 */ /* 0x000ee20000000800 */
[----:B0-----:R-:W-:Y:S01]  /*0c20*/  SHF.L.U32 R4, R4, R13, RZ ;  /* 0x0000000d04047219 */ /* 0x001fe200000006ff */
[----:B--2---:R-:W-:-:S03]  /*0c30*/  IMAD.IADD R2, R2, 0x1, R13 ;  /* 0x0000000102027824 */ /* 0x004fc600078e020d */
[----:B---3--:R-:W-:Y:S02]  /*0c40*/  LOP3.LUT R4, R4, R15, RZ, 0xfc, !PT ;  /* 0x0000000f04047212 */ /* 0x008fe400078efcff */
[----:B------:R3:W-:Y:S04]  /*0c50*/  STS [R5+0xc], R2 ;  /* 0x00000c0205007388 */ /* 0x0007e80000000800 */
[----:B------:R3:W-:Y:S02]  /*0c60*/  STS [R7+0xc], R4 ;  /* 0x00000c0407007388 */ /* 0x0007e40000000800 */
.L_x_15:
[----:B------:R-:W-:Y:S05]  /*0c70*/  BSYNC.RECONVERGENT B0 ;  /* 0x0000000000007941 */ /* 0x000fea0003800200 */
.L_x_14:
[----:B------:R-:W-:Y:S01]  /*0c80*/  BAR.SYNC.DEFER_BLOCKING 0x0 ;  /* 0x0000000000007b1d */ /* 0x000fe20000010000 */
[----:B------:R-:W-:-:S05]  /*0c90*/  ISETP.NE.AND P0, PT, R0, RZ, PT ;  /* 0x000000ff0000720c */ /* 0x000fca0003f05270 */
[----:B------:R-:W-:Y:S04]  /*0ca0*/  BSSY.RECONVERGENT B0, `(.L_x_16) ;  /* 0x000000d000007945 */ /* 0x000fe80003800200 */
[----:B------:R-:W-:Y:S05]  /*0cb0*/  @P6 BRA `(.L_x_17) ;  /* 0x00000000002c6947 */ /* 0x000fea0003800000 */
[C---:B0-----:R-:W-:Y:S02]  /*0cc0*/  LEA R13, R0.reuse, UR6, 0x5 ;  /* 0x00000006000d7c11 */ /* 0x041fe4000f8e28ff */
[----:B------:R-:W-:-:S03]  /*0cd0*/  LEA R15, R0, UR7, 0x5 ;  /* 0x00000007000f7c11 */ /* 0x000fc6000f8e28ff */
[----:B--23--:R-:W-:Y:S04]  /*0ce0*/  LDS R5, [R13+0xc] ;  /* 0x00000c000d057984 */ /* 0x00cfe80000000800 */
        /* <DEDUP_REMOVED lines=8> */
.L_x_17:
[----:B------:R-:W-:Y:S05]  /*0d70*/  BSYNC.RECONVERGENT B0 ;  /* 0x0000000000007941 */ /* 0x000fea0003800200 */
.L_x_16:
[----:B------:R-:W-:Y:S01]  /*0d80*/  BAR.SYNC.DEFER_BLOCKING 0x0 ;  /* 0x0000000000007b1d */ /* 0x000fe20000010000 */
[----:B------:R-:W-:-:S04]  /*0d90*/  ISETP.NE.AND P6, PT, R0, RZ, PT ;  /* 0x000000ff0000720c */ /* 0x000fc80003fc5270 */
[----:B--234-:R-:W-:Y:S01]  /*0da0*/  P2R R2, PR, RZ, 0x40 ;  /* 0x00000040ff027803 */ /* 0x01cfe20000000000 */
[----:B------:R-:W-:Y:S04]  /*0db0*/  BSSY.RECONVERGENT B0, `(.L_x_18) ;  /* 0x000000d000007945 */ /* 0x000fe80003800200 */
[----:B------:R-:W-:Y:S05]  /*0dc0*/  @P5 BRA `(.L_x_19) ;  /* 0x00000000002c5947 */ /* 0x000fea0003800000 */
[C---:B0-----:R-:W-:Y:S02]  /*0dd0*/  LEA R13, R0.reuse, UR6, 0x6 ;  /* 0x00000006000d7c11 */ /* 0x041fe4000f8e30ff */
        /* <DEDUP_REMOVED lines=10> */
.L_x_19:
[----:B------:R-:W-:Y:S05]  /*0e80*/  BSYNC.RECONVERGENT B0 ;  /* 0x0000000000007941 */ /* 0x000fea0003800200 */
.L_x_18:
        /* <DEDUP_REMOVED lines=15> */
.L_x_21:
[----:B------:R-:W-:Y:S05]  /*0f80*/  BSYNC.RECONVERGENT B0 ;  /* 0x0000000000007941 */ /* 0x000fea0003800200 */
.L_x_20:
[----:B------:R-:W-:Y:S01]  /*0f90*/  BAR.SYNC.DEFER_BLOCKING 0x0 ;  /* 0x0000000000007b1d */ /* 0x000fe20000010000 */
[----:B------:R-:W-:-:S05]  /*0fa0*/  ISETP.GT.U32.AND P4, PT, R0, 0x6, PT ;  /* 0x000000060000780c */ /* 0x000fca0003f84070 */
[----:B------:R-:W-:Y:S04]  /*0fb0*/  BSSY.RECONVERGENT B0, `(.L_x_22) ;  /* 0x000000d000007945 */ /* 0x000fe80003800200 */
[----:B------:R-:W-:Y:S05]  /*0fc0*/  @P3 BRA `(.L_x_23) ;  /* 0x00000000002c3947 */ /* 0x000fea0003800000 */
[C---:B0-23--:R-:W-:Y:S02]  /*0fd0*/  LEA R13, R0.reuse, UR6, 0x8 ;  /* 0x00000006000d7c11 */ /* 0x04dfe4000f8e40ff */
        /* <DEDUP_REMOVED lines=10> */
.L_x_23:
[----:B------:R-:W-:Y:S05]  /*1080*/  BSYNC.RECONVERGENT B0 ;  /* 0x0000000000007941 */ /* 0x000fea0003800200 */
.L_x_22:
[----:B------:R-:W-:Y:S01]  /*1090*/  BAR.SYNC.DEFER_BLOCKING 0x0 ;  /* 0x0000000000007b1d */ /* 0x000fe20000010000 */
[----:B------:R-:W-:-:S05]  /*10a0*/  ISETP.GT.U32.AND P3, PT, R0, 0xe, PT ;  /* 0x0000000e0000780c */ /* 0x000fca0003f64070 */
[----:B------:R-:W-:Y:S04]  /*10b0*/  BSSY.RECONVERGENT B0, `(.L_x_24) ;  /* 0x000000d000007945 */ /* 0x000fe80003800200 */
[----:B------:R-:W-:Y:S05]  /*10c0*/  @P2 BRA `(.L_x_25) ;  /* 0x00000000002c2947 */ /* 0x000fea0003800000 */
[C---:B0-234-:R-:W-:Y:S02]  /*10d0*/  LEA R13, R0.reuse, UR6, 0x9 ;  /* 0x00000006000d7c11 */ /* 0x05dfe4000f8e48ff */
        /* <DEDUP_REMOVED lines=10> */
.L_x_25:
[----:B------:R-:W-:Y:S05]  /*1180*/  BSYNC.RECONVERGENT B0 ;  /* 0x0000000000007941 */ /* 0x000fea0003800200 */
.L_x_24:
[----:B------:R-:W-:Y:S01]  /*1190*/  BAR.SYNC.DEFER_BLOCKING 0x0 ;  /* 0x0000000000007b1d */ /* 0x000fe20000010000 */
[C---:B------:R-:W-:Y:S02]  /*11a0*/  ISETP.GT.U32.AND P2, PT, R0.reuse, 0x3, PT ;  /* 0x000000030000780c */ /* 0x040fe40003f44070 */
[----:B------:R-:W-:-:S03]  /*11b0*/  ISETP.GT.U32.AND P6, PT, R0, 0x1e, PT ;  /* 0x0000001e0000780c */ /* 0x000fc60003fc4070 */
[----:B------:R-:W-:Y:S08]  /*11c0*/  BSSY.RECONVERGENT B0, `(.L_x_26) ;  /* 0x000000d000007945 */ /* 0x000ff00003800200 */
        /* <DEDUP_REMOVED lines=12> */
.L_x_27:
[----:B------:R-:W-:Y:S05]  /*1290*/  BSYNC.RECONVERGENT B0 ;  /* 0x0000000000007941 */ /* 0x000fea0003800200 */
.L_x_26:
        /* <DEDUP_REMOVED lines=15> */
.L_x_29:
[----:B------:R-:W-:Y:S05]  /*1390*/  BSYNC.RECONVERGENT B0 ;  /* 0x0000000000007941 */ /* 0x000fea0003800200 */
.L_x_28:
[----:B------:R-:W-:Y:S01]  /*13a0*/  BAR.SYNC.DEFER_BLOCKING 0x0 ;  /* 0x0000000000007b1d */ /* 0x000fe20000010000 */
[----:B------:R-:W-:-:S05]  /*13b0*/  ISETP.GT.U32.AND P1, PT, R0, 0x7e, PT ;  /* 0x0000007e0000780c */ /* 0x000fca0003f24070 */
[----:B------:R-:W-:Y:S04]  /*13c0*/  BSSY.RECONVERGENT B0, `(.L_x_30) ;  /* 0x000000e000007945 */ /* 0x000fe80003800200 */
[----:B------:R-:W-:Y:S05]  /*13d0*/  @P0 BRA `(.L_x_31) ;  /* 0x0000000000300947 */ /* 0x000fea0003800000 */
[----:B------:R-:W5:Y:S01]  /*13e0*/  S2UR UR5, SR_CgaCtaId ;  /* 0x00000000000579c3 */ /* 0x000f620000008800 */
[----:B------:R-:W-:Y:S02]  /*13f0*/  UMOV UR4, 0x400 ;  /* 0x0000040000047882 */ /* 0x000fe40000000000 */
[----:B-----5:R-:W-:-:S09]  /*1400*/  ULEA UR4, UR5, UR4, 0x18 ;  /* 0x0000000405047291 */ /* 0x020fd2000f8ec0ff */
[----:B0-----:R-:W-:Y:S04]  /*1410*/  LDS R5, [UR4+0x87c] ;  /* 0x00087c04ff057984 */ /* 0x001fe80008000800 */
[----:B------:R-:W0:Y:S04]  /*1420*/  LDS R4, [UR4+0x307c] ;  /* 0x00307c04ff047984 */ /* 0x000e280008000800 */
[----:B--234-:R-:W2:Y:S04]  /*1430*/  LDS R2, [UR4+0x107c] ;  /* 0x00107c04ff027984 */ /* 0x01cea80008000800 */
[----:B------:R-:W3:Y:S01]  /*1440*/  LDS R6, [UR4+0x287c] ;  /* 0x00287c04ff067984 */ /* 0x000ee20008000800 */
[----:B0-----:R-:W-:Y:S01]  /*1450*/  SHF.L.U32 R7, R4, R5, RZ ;  /* 0x0000000504077219 */ /* 0x001fe200000006ff */
[----:B--2---:R-:W-:-:S03]  /*1460*/  IMAD.IADD R2, R2, 0x1, R5 ;  /* 0x0000000102027824 */ /* 0x004fc600078e0205 */
[----:B---3--:R-:W-:Y:S02]  /*1470*/  LOP3.LUT R6, R7, R6, RZ, 0xfc, !PT ;  /* 0x0000000607067212 */ /* 0x008fe400078efcff */
[----:B------:R0:W-:Y:S04]  /*1480*/  STS [UR4+0x107c], R2 ;  /* 0x00107c02ff007988 */ /* 0x0001e80008000804 */
[----:B------:R0:W-:Y:S02]  /*1490*/  STS [UR4+0x307c], R6 ;  /* 0x00307c06ff007988 */ /* 0x0001e40008000804 */
.L_x_31:
[----:B------:R-:W-:Y:S05]  /*14a0*/  BSYNC.RECONVERGENT B0 ;  /* 0x0000000000007941 */ /* 0x000fea0003800200 */
.L_x_30:
[----:B------:R-:W-:Y:S01]  /*14b0*/  BAR.SYNC.DEFER_BLOCKING 0x0 ;  /* 0x0000000000007b1d */ /* 0x000fe20000010000 */
[----:B------:R-:W-:-:S05]  /*14c0*/  ISETP.NE.AND P0, PT, R0, RZ, PT ;  /* 0x000000ff0000720c */ /* 0x000fca0003f05270 */
[----:B------:R-:W-:Y:S08]  /*14d0*/  BSSY.RECONVERGENT B0, `(.L_x_32) ;  /* 0x000000e000007945 */ /* 0x000ff00003800200 */
        /* <DEDUP_REMOVED lines=13> */
.L_x_33:
[----:B------:R-:W-:Y:S05]  /*15b0*/  BSYNC.RECONVERGENT B0 ;  /* 0x0000000000007941 */ /* 0x000fea0003800200 */
.L_x_32:
        /* <DEDUP_REMOVED lines=15> */
.L_x_35:
[----:B------:R-:W-:Y:S05]  /*16b0*/  BSYNC.RECONVERGENT B0 ;  /* 0x0000000000007941 */ /* 0x000fea0003800200 */
.L_x_34:
        /* <DEDUP_REMOVED lines=15> */
.L_x_37:
[----:B------:R-:W-:Y:S05]  /*17b0*/  BSYNC.RECONVERGENT B0 ;  /* 0x0000000000007941 */ /* 0x000fea0003800200 */
.L_x_36:
[----:B------:R-:W-:Y:S01]  /*17c0*/  BAR.SYNC.DEFER_BLOCKING 0x0 ;  /* 0x0000000000007b1d */ /* 0x000fe20000010000 */
[----:B-1----:R-:W-:-:S05]  /*17d0*/  ISETP.GE.AND P4, PT, R12, 0x1, PT ;  /* 0x000000010c00780c */ /* 0x002fca0003f86270 */
[----:B------:R-:W-:Y:S04]  /*17e0*/  BSSY.RECONVERGENT B0, `(.L_x_38) ;  /* 0x000000d000007945 */ /* 0x000fe80003800200 */
[----:B------:R-:W-:Y:S05]  /*17f0*/  @P3 BRA `(.L_x_39) ;  /* 0x00000000002c3947 */ /* 0x000fea0003800000 */
[C---:B0-234-:R-:W-:Y:S02]  /*1800*/  LEA R13, R0.reuse, UR6, 0x8 ;  /* 0x00000006000d7c11 */ /* 0x05dfe4000f8e40ff */
[----:B------:R-:W-:-:S03]  /*1810*/  LEA R15, R0, UR7, 0x8 ;  /* 0x00000007000f7c11 */ /* 0x000fc6000f8e40ff */
[----:B------:R-:W-:Y:S04]  /*1820*/  LDS R5, [R13+0xfc] ;  /* 0x0000fc000d057984 */ /* 0x000fe80000000800 */
[----:B------:R-:W0:Y:S04]  /*1830*/  LDS R4, [R15+0x17c] ;  /* 0x00017c000f047984 */ /* 0x000e280000000800 */
[----:B------:R-:W1:Y:S04]  /*1840*/  LDS R2, [R13+0x17c] ;  /* 0x00017c000d027984 */ /* 0x000e680000000800 */
[----:B------:R-:W2:Y:S01]  /*1850*/  LDS R6, [R15+0xfc] ;  /* 0x0000fc000f067984 */ /* 0x000ea20000000800 */
[----:B0-----:R-:W-:Y:S01]  /*1860*/  SHF.L.U32 R7, R4, R5, RZ ;  /* 0x0000000504077219 */ /* 0x001fe200000006ff */
[----:B-1----:R-:W-:-:S03]  /*1870*/  IMAD.IADD R2, R2, 0x1, R5 ;  /* 0x0000000102027824 */ /* 0x002fc600078e0205 */
[----:B--2---:R-:W-:Y:S02]  /*1880*/  LOP3.LUT R6, R7, R6, RZ, 0xfc, !PT ;  /* 0x0000000607067212 */ /* 0x004fe400078efcff */
[----:B------:R1:W-:Y:S04]  /*1890*/  STS [R13+0xfc], R2 ;  /* 0x0000fc020d007388 */ /* 0x0003e80000000800 */
[----:B------:R1:W-:Y:S02]  /*18a0*/  STS [R15+0xfc], R6 ;  /* 0x0000fc060f007388 */ /* 0x0003e40000000800 */
.L_x_39:
[----:B------:R-:W-:Y:S05]  /*18b0*/  BSYNC.RECONVERGENT B0 ;  /* 0x0000000000007941 */ /* 0x000fea0003800200 */
.L_x_38:
[----:B------:R-:W-:Y:S06]  /*18c0*/  BAR.SYNC.DEFER_BLOCKING 0x0 ;  /* 0x0000000000007b1d */ /* 0x000fec0000010000 */
[----:B------:R-:W-:Y:S04]  /*18d0*/  BSSY.RECONVERGENT B0, `(.L_x_40) ;  /* 0x000000d000007945 */ /* 0x000fe80003800200 */
[----:B------:R-:W-:Y:S05]  /*18e0*/  @P6 BRA `(.L_x_41) ;  /* 0x00000000002c6947 */ /* 0x000fea0003800000 */
[C---:B01234-:R-:W-:Y:S02]  /*18f0*/  LEA R13, R0.reuse, UR6, 0x7 ;  /* 0x00000006000d7c11 */ /* 0x05ffe4000f8e38ff */
        /* <DEDUP_REMOVED lines=10> */
.L_x_41:
[----:B------:R-:W-:Y:S05]  /*19a0*/  BSYNC.RECONVERGENT B0 ;  /* 0x0000000000007941 */ /* 0x000fea0003800200 */
.L_x_40:
        /* <DEDUP_REMOVED lines=14> */
.L_x_43:
[----:B------:R-:W-:Y:S05]  /*1a90*/  BSYNC.RECONVERGENT B0 ;  /* 0x0000000000007941 */ /* 0x000fea0003800200 */
.L_x_42:
        /* <DEDUP_REMOVED lines=14> */
.L_x_45:
[----:B------:R-:W-:Y:S05]  /*1b80*/  BSYNC.RECONVERGENT B0 ;  /* 0x0000000000007941 */ /* 0x000fea0003800200 */
.L_x_44:
        /* <DEDUP_REMOVED lines=14> */
.L_x_47:
[----:B------:R-:W-:Y:S05]  /*1c70*/  BSYNC.RECONVERGENT B0 ;  /* 0x0000000000007941 */ /* 0x000fea0003800200 */
.L_x_46:
[----:B------:R-:W-:Y:S06]  /*1c80*/  BAR.SYNC.DEFER_BLOCKING 0x0 ;  /* 0x0000000000007b1d */ /* 0x000fec0000010000 */
[----:B------:R-:W-:Y:S04]  /*1c90*/  BSSY.RECONVERGENT B0, `(.L_x_48) ;  /* 0x000000d000007945 */ /* 0x000fe80003800200 */
[----:B------:R-:W-:Y:S05]  /*1ca0*/  @P5 BRA `(.L_x_49) ;  /* 0x00000000002c5947 */ /* 0x000fea0003800000 */
[C---:B------:R-:W-:Y:S02]  /*1cb0*/  IMAD.IADD R3, R8.reuse, 0x1, R3 ;  /* 0x0000000108037824 */ /* 0x040fe400078e0203 */
[----:B------:R-:W-:-:S03]  /*1cc0*/  IMAD.IADD R11, R8, 0x1, R11 ;  /* 0x00000001080b7824 */ /* 0x000fc600078e020b */
[----:B0-----:R-:W-:Y:S04]  /*1cd0*/  LDS R5, [R3+0x4] ;  /* 0x0000040003057984 */ /* 0x001fe80000000800 */
[----:B------:R-:W0:Y:S04]  /*1ce0*/  LDS R4, [R11+0x8] ;  /* 0x000008000b047984 */ /* 0x000e280000000800 */
[----:B-1234-:R-:W1:Y:S04]  /*1cf0*/  LDS R2, [R3+0x8] ;  /* 0x0000080003027984 */ /* 0x01ee680000000800 */
[----:B------:R-:W2:Y:S01]  /*1d00*/  LDS R6, [R11+0x4] ;  /* 0x000004000b067984 */ /* 0x000ea20000000800 */
[----:B0-----:R-:W-:Y:S01]  /*1d10*/  SHF.L.U32 R7, R4, R5, RZ ;  /* 0x0000000504077219 */ /* 0x001fe200000006ff */
[----:B-1----:R-:W-:-:S03]  /*1d20*/  IMAD.IADD R2, R2, 0x1, R5 ;  /* 0x0000000102027824 */ /* 0x002fc600078e0205 */
[----:B--2---:R-:W-:Y:S02]  /*1d30*/  LOP3.LUT R6, R7, R6, RZ, 0xfc, !PT ;  /* 0x0000000607067212 */ /* 0x004fe400078efcff */
[----:B------:R0:W-:Y:S04]  /*1d40*/  STS [R3+0x4], R2 ;  /* 0x0000040203007388 */ /* 0x0001e80000000800 */
[----:B------:R0:W-:Y:S02]  /*1d50*/  STS [R11+0x4], R6 ;  /* 0x000004060b007388 */ /* 0x0001e40000000800 */
.L_x_49:
[----:B------:R-:W-:Y:S05]  /*1d60*/  BSYNC.RECONVERGENT B0 ;  /* 0x0000000000007941 */ /* 0x000fea0003800200 */
.L_x_48:
[----:B------:R-:W-:Y:S06]  /*1d70*/  BAR.SYNC.DEFER_BLOCKING 0x0 ;  /* 0x0000000000007b1d */ /* 0x000fec0000010000 */
[----:B------:R-:W-:Y:S05]  /*1d80*/  @!P4 EXIT ;  /* 0x000000000000c94d */ /* 0x000fea0003800000 */
[----:B01234-:R-:W0:Y:S01]  /*1d90*/  LDC R13, c[0x0][0x398] ;  /* 0x0000e600ff0d7b82 */ /* 0x01fe220000000800 */
[----:B------:R-:W1:Y:S01]  /*1da0*/  LDCU UR9, c[0x0][0x3b8] ;  /* 0x00007700ff0977ac */ /* 0x000e620008000800 */
[----:B------:R2:W3:Y:S01]  /*1db0*/  LDS R21, [R8+UR6] ;  /* 0x0000000608157984 */ /* 0x0004e20008000800 */
[----:B------:R-:W-:Y:S01]  /*1dc0*/  UMOV UR4, 0x400 ;  /* 0x0000040000047882 */ /* 0x000fe20000000000 */
[----:B------:R-:W-:-:S04]  /*1dd0*/  UIADD3 UR8, UPT, UPT, UR7, 0x1ffc, URZ ;  /* 0x00001ffc07087890 */ /* 0x000fc8000fffe0ff */
[----:B------:R-:W4:Y:S01]  /*1de0*/  S2UR UR5, SR_CgaCtaId ;  /* 0x00000000000579c3 */ /* 0x000f220000008800 */
[----:B------:R-:W-:Y:S01]  /*1df0*/  UIADD3 UR4, UPT, UPT, UR4, 0x4080, URZ ;  /* 0x0000408004047890 */ /* 0x000fe2000fffe0ff */
[----:B--2---:R-:W-:-:S06]  /*1e00*/  LOP3.LUT R8, R8, 0x1000, RZ, 0xfc, !PT ;  /* 0x0000100008087812 */ /* 0x004fcc00078efcff */
[----:B------:R-:W1:Y:S08]  /*1e10*/  LDC R11, c[0x0][0x388] ;  /* 0x0000e200ff0b7b82 */ /* 0x000e700000000800 */
[----:B------:R-:W2:Y:S01]  /*1e20*/  LDC.64 R2, c[0x0][0x3b0] ;  /* 0x0000ec00ff027b82 */ /* 0x000ea20000000a00 */
[--C-:B0-----:R-:W-:Y:S02]  /*1e30*/  IMAD.IADD R14, R13, 0x1, -R12.reuse ;  /* 0x000000010d0e7824 */ /* 0x101fe400078e0a0c */
[----:B------:R-:W-:-:S03]  /*1e40*/  IMAD.MOV R12, RZ, RZ, -R12 ;  /* 0x000000ffff0c7224 */ /* 0x000fc600078e0a0c */
[----:B------:R-:W-:Y:S02]  /*1e50*/  SHF.L.U32 R9, R9, R14, RZ ;  /* 0x0000000e09097219 */ /* 0x000fe400000006ff */
[----:B------:R-:W0:Y:S01]  /*1e60*/  LDC.64 R4, c[0x0][0x3a0] ;  /* 0x0000e800ff047b82 */ /* 0x000e220000000a00 */
[----:B----4-:R-:W-:Y:S02]  /*1e70*/  ULEA UR4, UR5, UR4, 0x18 ;  /* 0x0000000405047291 */ /* 0x010fe4000f8ec0ff */
[----:B------:R-:W-:Y:S02]  /*1e80*/  UIADD3 UR5, UPT, UPT, UR6, 0x1ffc, URZ ;  /* 0x00001ffc06057890 */ /* 0x000fe4000fffe0ff */
[----:B------:R-:W-:-:S03]  /*1e90*/  UIADD3 UR4, UPT, UPT, UR4, 0x1ffc, URZ ;  /* 0x00001ffc04047890 */ /* 0x000fc6000fffe0ff */
[----:B------:R-:W4:Y:S01]  /*1ea0*/  LDC.64 R6, c[0x0][0x3a8] ;  /* 0x0000ea00ff067b82 */ /* 0x000f220000000a00 */
[----:B-1-3--:R-:W-:-:S08]  /*1eb0*/  IMAD R11, R11, UR9, R10 ;  /* 0x000000090b0b7c24 */ /* 0x00afd0000f8e020a */
.L_x_90:
[----:B------:R-:W-:Y:S01]  /*1ec0*/  STS [UR4+-0xffc], RZ ;  /* 0xfff004ffff007988 */ /* 0x000fe20008000804 */
[C---:B------:R-:W-:Y:S01]  /*1ed0*/  ISETP.NE.AND P0, PT, R0.reuse, RZ, PT ;  /* 0x000000ff0000720c */ /* 0x040fe20003f05270 */
[----:B------:R-:W-:Y:S01]  /*1ee0*/  BSSY.RECONVERGENT B0, `(.L_x_50) ;  /* 0x0000013000007945 */ /* 0x000fe20003800200 */
[C---:B------:R-:W-:Y:S01]  /*1ef0*/  ISETP.GT.U32.AND P4, PT, R0.reuse, 0x1ff, PT ;  /* 0x000001ff0000780c */ /* 0x040fe20003f84070 */
[----:B------:R1:W-:Y:S01]  /*1f00*/  STS [UR8+-0xffc], R9 ;  /* 0xfff00409ff007988 */ /* 0x0003e20008000808 */
[----:B------:R-:W-:Y:S01]  /*1f10*/  ISETP.GT.U32.AND P3, PT, R0, 0xff, PT ;  /* 0x000000ff0000780c */ /* 0x000fe20003f64070 */
[C---:B------:R-:W-:Y:S02]  /*1f20*/  VIADD R10, R8.reuse, UR5 ;  /* 0x00000005080a7c36 */ /* 0x040fe40008000000 */
[----:B------:R-:W-:Y:S01]  /*1f30*/  STS [UR5+-0xffc], RZ ;  /* 0xfff004ffff007988 */ /* 0x000fe20008000805 */
[----:B---3--:R-:W-:-:S05]  /*1f40*/  VIADD R13, R8, UR8 ;  /* 0x00000008080d7c36 */ /* 0x008fca0008000000 */
[----:B-1----:R-:W-:Y:S05]  /*1f50*/  @!P0 BRA `(.L_x_51) ;  /* 0x00000000002c8947 */ /* 0x002fea0003800000 */
[----:B------:R-:W1:Y:S01]  /*1f60*/  LDS R14, [R10+-0x3000] ;  /* 0xffd000000a0e7984 */ /* 0x000e620000000800 */
[----:B------:R-:W-:Y:S01]  /*1f70*/  IMAD.MOV.U32 R17, RZ, RZ, 0x1 ;  /* 0x00000001ff117424 */ /* 0x000fe200078e00ff */
[----:B-1----:R-:W-:-:S05]  /*1f80*/  LOP3.LUT R21, R21, R14, RZ, 0xc0, !PT ;  /* 0x0000000e15157212 */ /* 0x002fca00078ec0ff */
[----:B------:R-:W-:-:S05]  /*1f90*/  IMAD.SHL.U32 R21, R21, 0x2, RZ ;  /* 0x0000000215157824 */ /* 0x000fca00078e00ff */
[----:B------:R-:W-:-:S04]  /*1fa0*/  LOP3.LUT R21, R21, R14, RZ, 0xc0, !PT ;  /* 0x0000000e15157212 */ /* 0x000fc800078ec0ff */
[----:B------:R-:W-:-:S05]  /*1fb0*/  LOP3.LUT R15, RZ, R21, RZ, 0x33, !PT ;  /* 0x00000015ff0f7212 */ /* 0x000fca00078e33ff */
[----:B------:R-:W-:Y:S04]  /*1fc0*/  STS [R8+UR4+-0x1ffc], R15 ;  /* 0xffe0040f08007988 */ /* 0x000fe80008000804 */
[----:B------:R-:W1:Y:S02]  /*1fd0*/  LDS R14, [R13+-0x1ffc] ;  /* 0xffe004000d0e7984 */ /* 0x000e640000000800 */
[----:B-1----:R-:W-:-:S05]  /*1fe0*/  LOP3.LUT R14, R14, R21, RZ, 0xc0, !PT ;  /* 0x000000150e0e7212 */ /* 0x002fca00078ec0ff */
[----:B------:R1:W-:Y:S04]  /*1ff0*/  STS [R13+-0x1ffc], R14 ;  /* 0xffe0040e0d007388 */ /* 0x0003e80000000800 */
[----:B------:R1:W-:Y:S02]  /*2000*/  STS [R10+-0x1ffc], R17 ;  /* 0xffe004110a007388 */ /* 0x0003e40000000800 */
.L_x_51:
[----:B------:R-:W-:Y:S05]  /*2010*/  BSYNC.RECONVERGENT B0 ;  /* 0x0000000000007941 */ /* 0x000fea0003800200 */
.L_x_50:
[----:B------:R-:W-:Y:S01]  /*2020*/  BAR.SYNC.DEFER_BLOCKING 0x0 ;  /* 0x0000000000007b1d */ /* 0x000fe20000010000 */
[C---:B------:R-:W-:Y:S02]  /*2030*/  ISETP.GT.U32.AND P2, PT, R0.reuse, 0x7f, PT ;  /* 0x0000007f0000780c */ /* 0x040fe40003f44070 */
[C---:B------:R-:W-:Y:S02]  /*2040*/  ISETP.GT.U32.AND P1, PT, R0.reuse, 0x3f, PT ;  /* 0x0000003f0000780c */ /* 0x040fe40003f24070 */
[C---:B------:R-:W-:Y:S01]  /*2050*/  ISETP.GT.U32.AND P0, PT, R0.reuse, 0x1f, PT ;  /* 0x0000001f0000780c */ /* 0x040fe20003f04070 */
[----:B------:R-:W-:Y:S01]  /*2060*/  BSSY.RECONVERGENT B0, `(.L_x_52) ;  /* 0x0000015000007945 */ /* 0x000fe20003800200 */
[C---:B------:R-:W-:Y:S02]  /*2070*/  ISETP.GT.U32.AND P6, PT, R0.reuse, 0xf, PT ;  /* 0x0000000f0000780c */ /* 0x040fe40003fc4070 */
[----:B------:R-:W-:Y:S01]  /*2080*/  ISETP.GT.U32.AND P5, PT, R0, 0x7, PT ;  /* 0x000000070000780c */ /* 0x000fe20003fa4070 */
[----:B------:R-:W-:-:S12]  /*2090*/  @P4 BRA `(.L_x_53) ;  /* 0x0000000000444947 */ /* 0x000fd80003800000 */
[C---:B-1----:R-:W-:Y:S02]  /*20a0*/  LEA R14, R0.reuse, UR5, 0x3 ;  /* 0x00000005000e7c11 */ /* 0x042fe4000f8e18ff */
[C---:B------:R-:W-:Y:S02]  /*20b0*/  LEA R20, R0.reuse, UR8, 0x3 ;  /* 0x0000000800147c11 */ /* 0x040fe4000f8e18ff */
[----:B------:R-:W-:Y:S01]  /*20c0*/  LEA R17, R0, UR4, 0x3 ;  /* 0x0000000400117c11 */ /* 0x000fe2000f8e18ff */
[----:B------:R-:W-:Y:S04]  /*20d0*/  LDS R16, [R14+-0xffc] ;  /* 0xfff004000e107984 */ /* 0x000fe80000000800 */
[----:B------:R-:W1:Y:S04]  /*20e0*/  LDS R21, [R20+-0xff8] ;  /* 0xfff0080014157984 */ /* 0x000e680000000800 */
[----:B------:R-:W3:Y:S04]  /*20f0*/  LDS R19, [R17+-0xff8] ;  /* 0xfff0080011137984 */ /* 0x000ee80000000800 */
[----:B------:R-:W5:Y:S04]  /*2100*/  LDS R15, [R14+-0xff8] ;  /* 0xfff008000e0f7984 */ /* 0x000f680000000800 */
[----:B------:R-:W-:Y:S04]  /*2110*/  LDS R18, [R17+-0xffc] ;  /* 0xfff0040011127984 */ /* 0x000fe80000000800 */
[----:B------:R-:W0:Y:S01]  /*2120*/  LDS R22, [R20+-0xffc] ;  /* 0xfff0040014167984 */ /* 0x000e220000000800 */
[----:B-1----:R-:W-:-:S02]  /*2130*/  SHF.L.U32 R21, R21, R16, RZ ;  /* 0x0000001015157219 */ /* 0x002fc400000006ff */
[----:B---3--:R-:W-:Y:S01]  /*2140*/  SHF.L.U32 R19, R19, R16, RZ ;  /* 0x0000001013137219 */ /* 0x008fe200000006ff */
[----:B-----5:R-:W-:-:S05]  /*2150*/  IMAD.IADD R15, R15, 0x1, R16 ;  /* 0x000000010f0f7824 */ /* 0x020fca00078e0210 */
[----:B------:R3:W-:Y:S01]  /*2160*/  STS [R14+-0xff8], R15 ;  /* 0xfff0080f0e007388 */ /* 0x0007e20000000800 */
[----:B0-----:R-:W-:Y:S02]  /*2170*/  LOP3.LUT R21, R22, R21, R18, 0xf4, !PT ;  /* 0x0000001516157212 */ /* 0x001fe400078ef412 */
[----:B------:R-:W-:-:S03]  /*2180*/  LOP3.LUT R18, R19, R18, RZ, 0xfc, !PT ;  /* 0x0000001213127212 */ /* 0x000fc600078efcff */
[----:B------:R3:W-:Y:S04]  /*2190*/  STS [R20+-0xff8], R21 ;  /* 0xfff0081514007388 */ /* 0x0007e80000000800 */
[----:B------:R3:W-:Y:S02]  /*21a0*/  STS [R17+-0xff8], R18 ;  /* 0xfff0081211007388 */ /* 0x0007e40000000800 */
.L_x_53:
[----:B------:R-:W-:Y:S05]  /*21b0*/  BSYNC.RECONVERGENT B0 ;  /* 0x0000000000007941 */ /* 0x000fea0003800200 */
.L_x_52:
[----:B------:R-:W-:Y:S01]  /*21c0*/  BAR.SYNC.DEFER_BLOCKING 0x0 ;  /* 0x0000000000007b1d */ /* 0x000fe20000010000 */
[----:B------:R-:W-:-:S05]  /*21d0*/  ISETP.GT.U32.AND P4, PT, R0, 0x3, PT ;  /* 0x000000030000780c */ /* 0x000fca0003f84070 */
[----:B------:R-:W-:Y:S04]  /*21e0*/  BSSY.RECONVERGENT B0, `(.L_x_54) ;  /* 0x0000013000007945 */ /* 0x000fe80003800200 */
[----:B------:R-:W-:Y:S05]  /*21f0*/  @P3 BRA `(.L_x_55) ;  /* 0x0000000000443947 */ /* 0x000fea0003800000 */
[C---:B-1-3--:R-:W-:Y:S02]  /*2200*/  LEA R14, R0.reuse, UR5, 0x4 ;  /* 0x00000005000e7c11 */ /* 0x04afe4000f8e20ff */
        /* <DEDUP_REMOVED lines=16> */
.L_x_55:
[----:B------:R-:W-:Y:S05]  /*2310*/  BSYNC.RECONVERGENT B0 ;  /* 0x0000000000007941 */ /* 0x000fea0003800200 */
.L_x_54:
        /* <DEDUP_REMOVED lines=21> */
.L_x_57:
[----:B------:R-:W-:Y:S05]  /*2470*/  BSYNC.RECONVERGENT B0 ;  /* 0x0000000000007941 */ /* 0x000fea0003800200 */
.L_x_56:
[----:B------:R-:W-:Y:S01]  /*2480*/  BAR.SYNC.DEFER_BLOCKING 0x0 ;  /* 0x0000000000007b1d */ /* 0x000fe20000010000 */
[----:B------:R-:W-:-:S05]  /*2490*/  ISETP.NE.AND P2, PT, R0, RZ, PT ;  /* 0x000000ff0000720c */ /* 0x000fca0003f45270 */
        /* <DEDUP_REMOVED lines=19> */
.L_x_59:
[----:B------:R-:W-:Y:S05]  /*25d0*/  BSYNC.RECONVERGENT B0 ;  /* 0x0000000000007941 */ /* 0x000fea0003800200 */
.L_x_58:
        /* <DEDUP_REMOVED lines=21> */
.L_x_61:
[----:B------:R-:W-:Y:S05]  /*2730*/  BSYNC.RECONVERGENT B0 ;  /* 0x0000000000007941 */ /* 0x000fea0003800200 */
.L_x_60:
        /* <DEDUP_REMOVED lines=21> */
.L_x_63:
[----:B------:R-:W-:Y:S05]  /*2890*/  BSYNC.RECONVERGENT B0 ;  /* 0x0000000000007941 */ /* 0x000fea0003800200 */
.L_x_62:
        /* <DEDUP_REMOVED lines=21> */
.L_x_65:
[----:B------:R-:W-:Y:S05]  /*29f0*/  BSYNC.RECONVERGENT B0 ;  /* 0x0000000000007941 */ /* 0x000fea0003800200 */
.L_x_64:
        /* <DEDUP_REMOVED lines=21> */
.L_x_67:
[----:B------:R-:W-:Y:S05]  /*2b50*/  BSYNC.RECONVERGENT B0 ;  /* 0x0000000000007941 */ /* 0x000fea0003800200 */
.L_x_66:
        /* <DEDUP_REMOVED lines=21> */
.L_x_69:
[----:B------:R-:W-:Y:S05]  /*2cb0*/  BSYNC.RECONVERGENT B0 ;  /* 0x0000000000007941 */ /* 0x000fea0003800200 */
.L_x_68:
[----:B------:R-:W-:Y:S06]  /*2cc0*/  BAR.SYNC.DEFER_BLOCKING 0x0 ;  /* 0x0000000000007b1d */ /* 0x000fec0000010000 */
[----:B------:R-:W-:Y:S04]  /*2cd0*/  BSSY.RECONVERGENT B0, `(.L_x_70) ;  /* 0x0000010000007945 */ /* 0x000fe80003800200 */
[----:B------:R-:W-:Y:S05]  /*2ce0*/  @P2 BRA `(.L_x_71) ;  /* 0x0000000000382947 */ /* 0x000fea0003800000 */
[----:B-1-3--:R-:W-:Y:S04]  /*2cf0*/  LDS R15, [UR5+-0x800] ;  /* 0xfff80005ff0f7984 */ /* 0x00afe80008000800 */
[----:B------:R-:W1:Y:S04]  /*2d00*/  LDS R18, [UR8] ;  /* 0x00000008ff127984 */ /* 0x000e680008000800 */
[----:B------:R-:W3:Y:S04]  /*2d10*/  LDS R16, [UR4] ;  /* 0x00000004ff107984 */ /* 0x000ee80008000800 */
[----:B------:R-:W5:Y:S04]  /*2d20*/  LDS R14, [UR5] ;  /* 0x00000005ff0e7984 */ /* 0x000f680008000800 */
[----:B------:R-:W0:Y:S04]  /*2d30*/  LDS R17, [UR4+-0x800] ;  /* 0xfff80004ff117984 */ /* 0x000e280008000800 */
[----:B------:R-:W2:Y:S01]  /*2d40*/  LDS R19, [UR8+-0x800] ;  /* 0xfff80008ff137984 */ /* 0x000ea20008000800 */
[----:B-1----:R-:W-:-:S02]  /*2d50*/  SHF.L.U32 R18, R18, R15, RZ ;  /* 0x0000000f12127219 */ /* 0x002fc400000006ff */
[----:B---3--:R-:W-:Y:S01]  /*2d60*/  SHF.L.U32 R16, R16, R15, RZ ;  /* 0x0000000f10107219 */ /* 0x008fe200000006ff */
[----:B-----5:R-:W-:-:S03]  /*2d70*/  IMAD.IADD R14, R14, 0x1, R15 ;  /* 0x000000010e0e7824 */ /* 0x020fc600078e020f */
[----:B0-----:R-:W-:Y:S02]  /*2d80*/  LOP3.LUT R16, R16, R17, RZ, 0xfc, !PT ;  /* 0x0000001110107212 */ /* 0x001fe400078efcff */
[----:B------:R0:W-:Y:S01]  /*2d90*/  STS [UR5], R14 ;  /* 0x0000000eff007988 */ /* 0x0001e20008000805 */
[----:B--2---:R-:W-:-:S05]  /*2da0*/  LOP3.LUT R18, R19, R18, R17, 0xf4, !PT ;  /* 0x0000001213127212 */ /* 0x004fca00078ef411 */
[----:B------:R0:W-:Y:S04]  /*2db0*/  STS [UR8], R18 ;  /* 0x00000012ff007988 */ /* 0x0001e80008000808 */
[----:B------:R0:W-:Y:S02]  /*2dc0*/  STS [UR4], R16 ;  /* 0x00000010ff007988 */ /* 0x0001e40008000804 */
.L_x_71:
[----:B------:R-:W-:Y:S05]  /*2dd0*/  BSYNC.RECONVERGENT B0 ;  /* 0x0000000000007941 */ /* 0x000fea0003800200 */
.L_x_70:
[----:B------:R-:W-:Y:S01]  /*2de0*/  BAR.SYNC.DEFER_BLOCKING 0x0 ;  /* 0x0000000000007b1d */ /* 0x000fe20000010000 */
[----:B------:R-:W-:-:S05]  /*2df0*/  ISETP.GT.U32.AND P3, PT, R0, 0x7e, PT ;  /* 0x0000007e0000780c */ /* 0x000fca0003f64070 */
[----:B------:R-:W-:Y:S04]  /*2e00*/  BSSY.RECONVERGENT B0, `(.L_x_72) ;  /* 0x0000010000007945 */ /* 0x000fe80003800200 */
[----:B------:R-:W-:Y:S05]  /*2e10*/  @P2 BRA `(.L_x_73) ;  /* 0x0000000000382947 */ /* 0x000fea0003800000 */
[----:B-1-3--:R-:W-:Y:S04]  /*2e20*/  LDS R15, [UR5+-0x800] ;  /* 0xfff80005ff0f7984 */ /* 0x00afe80008000800 */
[----:B0-----:R-:W0:Y:S04]  /*2e30*/  LDS R18, [UR8+-0x400] ;  /* 0xfffc0008ff127984 */ /* 0x001e280008000800 */
[----:B------:R-:W1:Y:S04]  /*2e40*/  LDS R16, [UR4+-0x400] ;  /* 0xfffc0004ff107984 */ /* 0x000e680008000800 */
[----:B------:R-:W3:Y:S04]  /*2e50*/  LDS R14, [UR5+-0x400] ;  /* 0xfffc0005ff0e7984 */ /* 0x000ee80008000800 */
[----:B------:R-:W5:Y:S04]  /*2e60*/  LDS R17, [UR4+-0x800] ;  /* 0xfff80004ff117984 */ /* 0x000f680008000800 */
[----:B------:R-:W2:Y:S01]  /*2e70*/  LDS R19, [UR8+-0x800] ;  /* 0xfff80008ff137984 */ /* 0x000ea20008000800 */
[----:B0-----:R-:W-:-:S02]  /*2e80*/  SHF.L.U32 R18, R18, R15, RZ ;  /* 0x0000000f12127219 */ /* 0x001fc400000006ff */
[----:B-1----:R-:W-:Y:S01]  /*2e90*/  SHF.L.U32 R16, R16, R15, RZ ;  /* 0x0000000f10107219 */ /* 0x002fe200000006ff */
[----:B---3--:R-:W-:-:S03]  /*2ea0*/  IMAD.IADD R14, R14, 0x1, R15 ;  /* 0x000000010e0e7824 */ /* 0x008fc600078e020f */
[----:B-----5:R-:W-:Y:S02]  /*2eb0*/  LOP3.LUT R16, R16, R17, RZ, 0xfc, !PT ;  /* 0x0000001110107212 */ /* 0x020fe400078efcff */
[----:B------:R0:W-:Y:S01]  /*2ec0*/  STS [UR5+-0x800], R14 ;  /* 0xfff8000eff007988 */ /* 0x0001e20008000805 */
[----:B--2---:R-:W-:-:S05]  /*2ed0*/  LOP3.LUT R18, R19, R18, R17, 0xf4, !PT ;  /* 0x0000001213127212 */ /* 0x004fca00078ef411 */
[----:B------:R0:W-:Y:S04]  /*2ee0*/  STS [UR8+-0x800], R18 ;  /* 0xfff80012ff007988 */ /* 0x0001e80008000808 */
[----:B------:R0:W-:Y:S02]  /*2ef0*/  STS [UR4+-0x800], R16 ;  /* 0xfff80010ff007988 */ /* 0x0001e40008000804 */
.L_x_73:
[----:B------:R-:W-:Y:S05]  /*2f00*/  BSYNC.RECONVERGENT B0 ;  /* 0x0000000000007941 */ /* 0x000fea0003800200 */
.L_x_72:
        /* <DEDUP_REMOVED lines=8> */
[----:B0-----:R-:W0:Y:S04]  /*2f90*/  LDS R18, [R25+-0xa00] ;  /* 0xfff6000019127984 */ /* 0x001e280000000800 */
[----:B------:R-:W1:Y:S04]  /*2fa0*/  LDS R16, [R23+-0xa00] ;  /* 0xfff6000017107984 */ /* 0x000e680000000800 */
[----:B------:R-:W3:Y:S04]  /*2fb0*/  LDS R14, [R21+-0xa00] ;  /* 0xfff60000150e7984 */ /* 0x000ee80000000800 */
[----:B------:R-:W5:Y:S04]  /*2fc0*/  LDS R17, [R23+-0xc00] ;  /* 0xfff4000017117984 */ /* 0x000f680000000800 */
[----:B------:R-:W2:Y:S01]  /*2fd0*/  LDS R19, [R25+-0xc00] ;  /* 0xfff4000019137984 */ /* 0x000ea20000000800 */
[----:B0-----:R-:W-:-:S02]  /*2fe0*/  SHF.L.U32 R18, R18, R15, RZ ;  /* 0x0000000f12127219 */ /* 0x001fc400000006ff */
[----:B-1----:R-:W-:Y:S01]  /*2ff0*/  SHF.L.U32 R16, R16, R15, RZ ;  /* 0x0000000f10107219 */ /* 0x002fe200000006ff */
[----:B---3--:R-:W-:-:S03]  /*3000*/  IMAD.IADD R14, R14, 0x1, R15 ;  /* 0x000000010e0e7824 */ /* 0x008fc600078e020f */
[----:B-----5:R-:W-:Y:S02]  /*3010*/  LOP3.LUT R16, R16, R17, RZ, 0xfc, !PT ;  /* 0x0000001110107212 */ /* 0x020fe400078efcff */
[----:B------:R0:W-:Y:S01]  /*3020*/  STS [R21+-0xc00], R14 ;  /* 0xfff4000e15007388 */ /* 0x0001e20000000800 */
[----:B--2---:R-:W-:-:S05]  /*3030*/  LOP3.LUT R18, R19, R18, R17, 0xf4, !PT ;  /* 0x0000001213127212 */ /* 0x004fca00078ef411 */
[----:B------:R0:W-:Y:S04]  /*3040*/  STS [R25+-0xc00], R18 ;  /* 0xfff4001219007388 */ /* 0x0001e80000000800 */
[----:B------:R0:W-:Y:S02]  /*3050*/  STS [R23+-0xc00], R16 ;  /* 0xfff4001017007388 */ /* 0x0001e40000000800 */
.L_x_75:
[----:B------:R-:W-:Y:S05]  /*3060*/  BSYNC.RECONVERGENT B0 ;  /* 0x0000000000007941 */ /* 0x000fea0003800200 */
.L_x_74:
[----:B------:R-:W-:Y:S06]  /*3070*/  BAR.SYNC.DEFER_BLOCKING 0x0 ;  /* 0x0000000000007b1d */ /* 0x000fec0000010000 */
[----:B------:R-:W-:Y:S04]  /*3080*/  BSSY.RECONVERGENT B0, `(.L_x_76) ;  /* 0x0000013000007945 */ /* 0x000fe80003800200 */
[----:B------:R-:W-:Y:S05]  /*3090*/  @P0 BRA `(.L_x_77) ;  /* 0x0000000000440947 */ /* 0x000fea0003800000 */
[C---:B01-3--:R-:W-:Y:S02]  /*30a0*/  LEA R21, R0.reuse, UR5, 0x9 ;  /* 0x0000000500157c11 */ /* 0x04bfe4000f8e48ff */
[C---:B------:R-:W-:Y:S02]  /*30b0*/  LEA R25, R0.reuse, UR8, 0x9 ;  /* 0x0000000800197c11 */ /* 0x040fe4000f8e48ff */
[----:B------:R-:W-:Y:S01]  /*30c0*/  LEA R23, R0, UR4, 0x9 ;  /* 0x0000000400177c11 */ /* 0x000fe2000f8e48ff */
[----:B------:R-:W-:Y:S04]  /*30d0*/  LDS R15, [R21+-0xe00] ;  /* 0xfff20000150f7984 */ /* 0x000fe80000000800 */
[----:B------:R-:W0:Y:S04]  /*30e0*/  LDS R18, [R25+-0xd00] ;  /* 0xfff3000019127984 */ /* 0x000e280000000800 */
        /* <DEDUP_REMOVED lines=12> */
.L_x_77:
[----:B------:R-:W-:Y:S05]  /*31b0*/  BSYNC.RECONVERGENT B0 ;  /* 0x0000000000007941 */ /* 0x000fea0003800200 */
.L_x_76:
        /* <DEDUP_REMOVED lines=20> */
.L_x_79:
[----:B------:R-:W-:Y:S05]  /*3300*/  BSYNC.RECONVERGENT B0 ;  /* 0x0000000000007941 */ /* 0x000fea0003800200 */
.L_x_78:
        /* <DEDUP_REMOVED lines=20> */
.L_x_81:
[----:B------:R-:W-:Y:S05]  /*3450*/  BSYNC.RECONVERGENT B0 ;  /* 0x0000000000007941 */ /* 0x000fea0003800200 */
.L_x_80:
        /* <DEDUP_REMOVED lines=20> */
.L_x_83:
[----:B------:R-:W-:Y:S05]  /*35a0*/  BSYNC.RECONVERGENT B0 ;  /* 0x0000000000007941 */ /* 0x000fea0003800200 */
.L_x_82:
        /* <DEDUP_REMOVED lines=20> */
.L_x_85:
[----:B------:R-:W-:Y:S05]  /*36f0*/  BSYNC.RECONVERGENT B0 ;  /* 0x0000000000007941 */ /* 0x000fea0003800200 */
.L_x_84:
        /* <DEDUP_REMOVED lines=20> */
.L_x_87:
[----:B------:R-:W-:Y:S05]  /*3840*/  BSYNC.RECONVERGENT B0 ;  /* 0x0000000000007941 */ /* 0x000fea0003800200 */
.L_x_86:
[----:B------:R-:W-:Y:S01]  /*3850*/  BAR.SYNC.DEFER_BLOCKING 0x0 ;  /* 0x0000000000007b1d */ /* 0x000fe20000010000 */
[----:B------:R-:W-:-:S05]  /*3860*/  ISETP.GT.U32.AND P0, PT, R0, 0x1fe, PT ;  /* 0x000001fe0000780c */ /* 0x000fca0003f04070 */
[----:B------:R-:W-:Y:S08]  /*3870*/  BSSY.RECONVERGENT B0, `(.L_x_88) ;  /* 0x0000013000007945 */ /* 0x000ff00003800200 */
        /* <DEDUP_REMOVED lines=18> */
.L_x_89:
[----:B------:R-:W-:Y:S05]  /*39a0*/  BSYNC.RECONVERGENT B0 ;  /* 0x0000000000007941 */ /* 0x000fea0003800200 */
.L_x_88:
[----:B------:R-:W-:Y:S01]  /*39b0*/  BAR.SYNC.DEFER_BLOCKING 0x0 ;  /* 0x0000000000007b1d */ /* 0x000fe20000010000 */
[----:B------:R-:W-:Y:S01]  /*39c0*/  VIADD R11, R11, 0x400 ;  /* 0x000004000b0b7836 */ /* 0x000fe20000000000 */
[----:B------:R-:W-:Y:S01]  /*39d0*/  UIADD3 UR4, UPT, UPT, UR4, 0x1000, URZ ;  /* 0x0000100004047890 */ /* 0x000fe2000fffe0ff */
[----:B------:R-:W-:Y:S01]  /*39e0*/  VIADD R12, R12, 0x1 ;  /* 0x000000010c0c7836 */ /* 0x000fe20000000000 */
[----:B------:R-:W-:Y:S01]  /*39f0*/  UIADD3 UR8, UPT, UPT, UR8, 0x1000, URZ ;  /* 0x0000100008087890 */ /* 0x000fe2000fffe0ff */
[C---:B01-3--:R-:W-:Y:S01]  /*3a00*/  IMAD.WIDE.U32 R14, R11.reuse, 0x4, R4 ;  /* 0x000000040b0e7825 */ /* 0x04bfe200078e0004 */
[----:B------:R-:W-:Y:S02]  /*3a10*/  UIADD3 UR5, UPT, UPT, UR5, 0x1000, URZ ;  /* 0x0000100005057890 */ /* 0x000fe4000fffe0ff */
[----:B------:R-:W-:Y:S01]  /*3a20*/  ISETP.NE.AND P0, PT, R12, RZ, PT ;  /* 0x000000ff0c00720c */ /* 0x000fe20003f05270 */
[----:B----4-:R-:W-:-:S04]  /*3a30*/  IMAD.WIDE.U32 R16, R11, 0x4, R6 ;  /* 0x000000040b107825 */ /* 0x010fc800078e0006 */
[----:B--2---:R-:W-:Y:S01]  /*3a40*/  IMAD.WIDE.U32 R18, R11, 0x4, R2 ;  /* 0x000000040b127825 */ /* 0x004fe200078e0002 */
[----:B------:R-:W0:Y:S04]  /*3a50*/  LDS R21, [R10+-0x1ffc] ;  /* 0xffe004000a157984 */ /* 0x000e280000000800 */
[----:B------:R-:W1:Y:S04]  /*3a60*/  LDS R13, [R13+-0x1ffc] ;  /* 0xffe004000d0d7984 */ /* 0x000e680000000800 */
[----:B0-----:R3:W-:Y:S04]  /*3a70*/  STG.E desc[UR10][R14.64], R21 ;  /* 0x000000150e007986 */ /* 0x0017e8000c10190a */
[----:B-1----:R3:W-:Y:S04]  /*3a80*/  STG.E desc[UR10][R16.64], R13 ;  /* 0x0000000d10007986 */ /* 0x0027e8000c10190a */
[----:B------:R3:W-:Y:S01]  /*3a90*/  STG.E desc[UR10][R18.64], R21 ;  /* 0x0000001512007986 */ /* 0x0007e2000c10190a */
[----:B------:R-:W-:Y:S05]  /*3aa0*/  @P0 BRA `(.L_x_90) ;  /* 0xffffffe400040947 */ /* 0x000fea000383ffff */
[----:B------:R-:W-:Y:S05]  /*3ab0*/  EXIT ;  /* 0x000000000000794d */ /* 0x000fea0003800000 */
.L_x_91:
        /* <DEDUP_REMOVED lines=12> */
.L_x_93:


//--------------------- .nv.shared.reserved.0     --------------------------
	.section	.nv.shared.reserved.0,"aw",@nobits
	.weak		__nv_reservedSMEM_offset_0_alias
	.size		__nv_reservedSMEM_offset_0_alias, 0, 64
	.other		__nv_reservedSMEM_offset_0_alias,@"STO_CUDA_RESERVED_SHARED STV_DEFAULT"
__nv_reservedSMEM_offset_0_alias:
	.zero		0
	.zero		64


//--------------------- .nv.shared._Z12wuManber_GPUPjiS_iiS_S_S_i --------------------------
	.section	.nv.shared._Z12wuManber_GPUPjiS_iiS_S_S_i,"aw",@nobits
	.sectionflags	@""
	.align	4
.nv.shared._Z12wuManber_GPUPjiS_iiS_S_S_i:
	.zero		25728


//--------------------- .nv.constant0._Z17wuManber_halo_GPUiiPjS_S_S_i --------------------------
	.section	.nv.constant0._Z17wuManber_halo_GPUiiPjS_S_S_i,"a",@progbits
	.sectionflags	@""
	.align	4
.nv.constant0._Z17wuManber_halo_GPUiiPjS_S_S_i:
	.zero		940


//--------------------- .nv.constant0._Z12wuManber_GPUPjiS_iiS_S_S_i --------------------------
	.section	.nv.constant0._Z12wuManber_GPUPjiS_iiS_S_S_i,"a",@progbits
	.sectionflags	@""
	.align	4
.nv.constant0._Z12wuManber_GPUPjiS_iiS_S_S_i:
	.zero		956


//--------------------- SYMBOLS --------------------------

	.type		.nv.reservedSmem.offset0,@object
	.size		.nv.reservedSmem.offset0,0x4
	.type		.nv.reservedSmem.cap,@object
	.size		.nv.reservedSmem.cap,0x4
